// auto-generated by cutlass_sweep.gemm — config: {"arch": "sm_100", "cluster_m": 1, "cluster_n": 1, "dtype": "e4m3", "dtype_b": "e4m3", "layout": "nt", "stages": 0, "tile_k": 64, "tile_m": 128, "tile_n": 256}
#include "cutlass/cutlass.h"
#include "cutlass/gemm/collective/collective_builder.hpp"
#include "cutlass/gemm/device/gemm_universal_adapter.h"
#include "cutlass/gemm/kernel/gemm_universal.hpp"
#include "cutlass/epilogue/collective/collective_builder.hpp"

using ElemA = cutlass::float_e4m3_t;
using ElemB = cutlass::float_e4m3_t;
using ElemCD = cutlass::float_e4m3_t;
using Acc  = float;
using TileShape    = cute::Shape<cute::_128, cute::_256, cute::_64>;
using ClusterShape = cute::Shape<cute::_1, cute::_1, cute::_1>;

using CollectiveEpilogue = typename cutlass::epilogue::collective::CollectiveBuilder<
    cutlass::arch::Sm100, cutlass::arch::OpClassTensorOp,
    TileShape, ClusterShape,
    cutlass::epilogue::collective::EpilogueTileAuto,
    Acc, Acc,
    ElemCD, cutlass::layout::RowMajor, 128 / cutlass::sizeof_bits<ElemCD>::value,
    ElemCD, cutlass::layout::RowMajor, 128 / cutlass::sizeof_bits<ElemCD>::value,
    cutlass::epilogue::collective::EpilogueScheduleAuto
  >::CollectiveOp;

using CollectiveMainloop = typename cutlass::gemm::collective::CollectiveBuilder<
    cutlass::arch::Sm100, cutlass::arch::OpClassTensorOp,
    ElemA, cutlass::layout::RowMajor, 128 / cutlass::sizeof_bits<ElemA>::value,
    ElemB, cutlass::layout::ColumnMajor, 128 / cutlass::sizeof_bits<ElemB>::value,
    Acc,
    TileShape, ClusterShape,
    cutlass::gemm::collective::StageCountAutoCarveout<static_cast<int>(sizeof(typename CollectiveEpilogue::SharedStorage))>,
    cutlass::gemm::collective::KernelScheduleAuto
  >::CollectiveOp;

using GemmKernel = cutlass::gemm::kernel::GemmUniversal<
    cute::Shape<int,int,int,int>,
    CollectiveMainloop,
    CollectiveEpilogue
>;
using Gemm = cutlass::gemm::device::GemmUniversalAdapter<GemmKernel>;

// Force the device kernel symbol into the cubin without needing a host main.
auto* _anchor = &cutlass::device_kernel<GemmKernel>;


// ===== COMPILED SASS (sm_100a) =====

	.target	sm_100a

	.elftype	@"ET_EXEC"


//--------------------- .note.nv.tkinfo           --------------------------
	.section	.note.nv.tkinfo,"",@"SHT_NOTE"
	.sectionflags	@"SHF_NOTE_NV_TKINFO"
	.tkinfo
        /*0018*/ 	.word	0x00000002
        /*0030*/ 	.string	""
        /*0030*/ 	.string	"ptxas"
        /*0030*/ 	.string	"Cuda compilation tools, release 13.0, V13.0.88"
        /*0030*/ 	.string	"Build cuda_13.0.r13.0/compiler.36424714_0"
        /*0030*/ 	.string	"-arch sm_100a -m 64 "



//--------------------- .note.nv.cuinfo           --------------------------
	.section	.note.nv.cuinfo,"",@"SHT_NOTE"
	.sectionflags	@"SHF_NOTE_NV_CUINFO"
        /*0018*/ 	.short	0x0002
        /*001a*/ 	.short	0x0064
        /*001c*/ 	.short	0x0082
	.zero		2


//--------------------- .nv.info                  --------------------------
	.section	.nv.info,"",@"SHT_CUDA_INFO"
	.align	4


	//----- nvinfo : EIATTR_REGCOUNT
	.align		4
        /*0000*/ 	.byte	0x04, 0x2f
        /*0002*/ 	.short	(.L_20 - .L_19)
	.align		4
.L_19:
        /*0004*/ 	.word	index@(_ZN7cutlass13device_kernelINS_4gemm6kernel13GemmUniversalIN4cute5tupleIJiiiiEEENS1_10collective13CollectiveMmaINS1_35MainloopSm100TmaUmmaWarpSpecializedILi7ELi2ELi2ENS5_IJNS4_1CILi1EEESB_SB_EEEEENS5_IJNSA_ILi128EEENSA_ILi256EEENSA_ILi64EEEEEENS_12float_e4m3_tENS5_IJlSB_lEEESI_SJ_NS4_8TiledMMAINS4_8MMA_AtomIJNS4_10MMA_TraitsINS4_19SM100_MMA_F8F6F4_SSEJSI_SI_fSE_SF_NS4_17integral_constantINS4_4UMMA5MajorELSQ_0EEESR_NSO_INSP_7ScaleInELSS_0EEEST_EEEEEENS4_6LayoutISC_NS5_IJNSA_ILi0EEESX_SX_EEEEENS5_IJNS4_10UnderscoreES10_S10_EEEEENS4_13SM90_TMA_LOADENS4_14ComposedLayoutINS4_7SwizzleILi2ELi4ELi3EEENS4_18smem_ptr_flag_bitsILi8EEENSW_INS5_IJNSA_ILi8EEESG_EEENS5_IJSG_SB_EEEEEEEvNS4_8identityES13_S1D_vS1E_EENS_8epilogue10collective18CollectiveEpilogueINS1G_23Sm100TmaWarpSpecializedILi4ELi2ELi64ELb0ELb0EEEJSH_NS5_IJNSW_ISE_SB_EENSW_ISG_SB_EEEEESI_SJ_SI_SJ_NS1G_6fusion15FusionCallbacksIS1K_NS1O_17LinearCombinationISI_fSI_fLNS_15FloatRoundStyleE2EEESH_S1N_JEEENS4_5SM1004TMEM4LOAD26SM100_TMEM_LOAD_32dp32b64xES13_S1D_NS4_39AutoVectorizingCopyWithAssumedAlignmentILi128EEENS4_14SM90_TMA_STOREES1D_S1Z_S1Z_EEEvvEEEEvNT_6ParamsE)
        /*0008*/ 	.word	0x000000e0


	//----- nvinfo : EIATTR_FRAME_SIZE
	.align		4
.L_20:
        /*000c*/ 	.byte	0x04, 0x11
        /*000e*/ 	.short	(.L_22 - .L_21)
	.align		4
.L_21:
        /*0010*/ 	.word	index@($__internal_2_$__cuda_sm10x_tcgen05_guardrail_trap_unallocated_columns_being_dealloced)
        /*0014*/ 	.word	0x00000000


	//----- nvinfo : EIATTR_FRAME_SIZE
	.align		4
.L_22:
        /*0018*/ 	.byte	0x04, 0x11
        /*001a*/ 	.short	(.L_24 - .L_23)
	.align		4
.L_23:
        /*001c*/ 	.word	index@($__internal_1_$__cuda_sm10x_tcgen05_guardrail_trap_phase_invalid_during_alloc)
        /*0020*/ 	.word	0x00000000


	//----- nvinfo : EIATTR_FRAME_SIZE
	.align		4
.L_24:
        /*0024*/ 	.byte	0x04, 0x11
        /*0026*/ 	.short	(.L_26 - .L_25)
	.align		4
.L_25:
        /*0028*/ 	.word	index@($__internal_0_$__cuda_sm10x_tcgen05_guardrail_trap_col_being_dealloced_not_returned_by_alloc)
        /*002c*/ 	.word	0x00000000


	//----- nvinfo : EIATTR_FRAME_SIZE
	.align		4
.L_26:
        /*0030*/ 	.byte	0x04, 0x11
        /*0032*/ 	.short	(.L_28 - .L_27)
	.align		4
.L_27:
        /*0034*/ 	.word	index@(_ZN7cutlass13device_kernelINS_4gemm6kernel13GemmUniversalIN4cute5tupleIJiiiiEEENS1_10collective13CollectiveMmaINS1_35MainloopSm100TmaUmmaWarpSpecializedILi7ELi2ELi2ENS5_IJNS4_1CILi1EEESB_SB_EEEEENS5_IJNSA_ILi128EEENSA_ILi256EEENSA_ILi64EEEEEENS_12float_e4m3_tENS5_IJlSB_lEEESI_SJ_NS4_8TiledMMAINS4_8MMA_AtomIJNS4_10MMA_TraitsINS4_19SM100_MMA_F8F6F4_SSEJSI_SI_fSE_SF_NS4_17integral_constantINS4_4UMMA5MajorELSQ_0EEESR_NSO_INSP_7ScaleInELSS_0EEEST_EEEEEENS4_6LayoutISC_NS5_IJNSA_ILi0EEESX_SX_EEEEENS5_IJNS4_10UnderscoreES10_S10_EEEEENS4_13SM90_TMA_LOADENS4_14ComposedLayoutINS4_7SwizzleILi2ELi4ELi3EEENS4_18smem_ptr_flag_bitsILi8EEENSW_INS5_IJNSA_ILi8EEESG_EEENS5_IJSG_SB_EEEEEEEvNS4_8identityES13_S1D_vS1E_EENS_8epilogue10collective18CollectiveEpilogueINS1G_23Sm100TmaWarpSpecializedILi4ELi2ELi64ELb0ELb0EEEJSH_NS5_IJNSW_ISE_SB_EENSW_ISG_SB_EEEEESI_SJ_SI_SJ_NS1G_6fusion15FusionCallbacksIS1K_NS1O_17LinearCombinationISI_fSI_fLNS_15FloatRoundStyleE2EEESH_S1N_JEEENS4_5SM1004TMEM4LOAD26SM100_TMEM_LOAD_32dp32b64xES13_S1D_NS4_39AutoVectorizingCopyWithAssumedAlignmentILi128EEENS4_14SM90_TMA_STOREES1D_S1Z_S1Z_EEEvvEEEEvNT_6ParamsE)
        /*0038*/ 	.word	0x00000000


	//----- nvinfo : EIATTR_MIN_STACK_SIZE
	.align		4
.L_28:
        /*003c*/ 	.byte	0x04, 0x12
        /*003e*/ 	.short	(.L_30 - .L_29)
	.align		4
.L_29:
        /*0040*/ 	.word	index@(_ZN7cutlass13device_kernelINS_4gemm6kernel13GemmUniversalIN4cute5tupleIJiiiiEEENS1_10collective13CollectiveMmaINS1_35MainloopSm100TmaUmmaWarpSpecializedILi7ELi2ELi2ENS5_IJNS4_1CILi1EEESB_SB_EEEEENS5_IJNSA_ILi128EEENSA_ILi256EEENSA_ILi64EEEEEENS_12float_e4m3_tENS5_IJlSB_lEEESI_SJ_NS4_8TiledMMAINS4_8MMA_AtomIJNS4_10MMA_TraitsINS4_19SM100_MMA_F8F6F4_SSEJSI_SI_fSE_SF_NS4_17integral_constantINS4_4UMMA5MajorELSQ_0EEESR_NSO_INSP_7ScaleInELSS_0EEEST_EEEEEENS4_6LayoutISC_NS5_IJNSA_ILi0EEESX_SX_EEEEENS5_IJNS4_10UnderscoreES10_S10_EEEEENS4_13SM90_TMA_LOADENS4_14ComposedLayoutINS4_7SwizzleILi2ELi4ELi3EEENS4_18smem_ptr_flag_bitsILi8EEENSW_INS5_IJNSA_ILi8EEESG_EEENS5_IJSG_SB_EEEEEEEvNS4_8identityES13_S1D_vS1E_EENS_8epilogue10collective18CollectiveEpilogueINS1G_23Sm100TmaWarpSpecializedILi4ELi2ELi64ELb0ELb0EEEJSH_NS5_IJNSW_ISE_SB_EENSW_ISG_SB_EEEEESI_SJ_SI_SJ_NS1G_6fusion15FusionCallbacksIS1K_NS1O_17LinearCombinationISI_fSI_fLNS_15FloatRoundStyleE2EEESH_S1N_JEEENS4_5SM1004TMEM4LOAD26SM100_TMEM_LOAD_32dp32b64xES13_S1D_NS4_39AutoVectorizingCopyWithAssumedAlignmentILi128EEENS4_14SM90_TMA_STOREES1D_S1Z_S1Z_EEEvvEEEEvNT_6ParamsE)
        /*0044*/ 	.word	0x00000000
.L_30:


//--------------------- .nv.compat                --------------------------
	.section	.nv.compat,"",@"SHT_CUDA_COMPAT_INFO"
	.align	4
        /*0000*/ 	.byte	0x02, 0x09, 0x01, 0x00, 0x02, 0x02, 0x02, 0x00, 0x02, 0x05, 0x05, 0x00, 0x03, 0x07, 0x01, 0x01
        /*0010*/ 	.byte	0x02, 0x03, 0x01, 0x00, 0x02, 0x06, 0x01, 0x00, 0x04, 0x0b, 0x08, 0x00, 0x09, 0x00, 0x00, 0x00
        /*0020*/ 	.byte	0x00, 0x00, 0x00, 0x00


//--------------------- .nv.info._ZN7cutlass13device_kernelINS_4gemm6kernel13GemmUniversalIN4cute5tupleIJiiiiEEENS1_10collective13CollectiveMmaINS1_35MainloopSm100TmaUmmaWarpSpecializedILi7ELi2ELi2ENS5_IJNS4_1CILi1EEESB_SB_EEEEENS5_IJNSA_ILi128EEENSA_ILi256EEENSA_ILi64EEEEEENS_12float_e4m3_tENS5_IJlSB_lEEESI_SJ_NS4_8TiledMMAINS4_8MMA_AtomIJNS4_10MMA_TraitsINS4_19SM100_MMA_F8F6F4_SSEJSI_SI_fSE_SF_NS4_17integral_constantINS4_4UMMA5MajorELSQ_0EEESR_NSO_INSP_7ScaleInELSS_0EEEST_EEEEEENS4_6LayoutISC_NS5_IJNSA_ILi0EEESX_SX_EEEEENS5_IJNS4_10UnderscoreES10_S10_EEEEENS4_13SM90_TMA_LOADENS4_14ComposedLayoutINS4_7SwizzleILi2ELi4ELi3EEENS4_18smem_ptr_flag_bitsILi8EEENSW_INS5_IJNSA_ILi8EEESG_EEENS5_IJSG_SB_EEEEEEEvNS4_8identityES13_S1D_vS1E_EENS_8epilogue10collective18CollectiveEpilogueINS1G_23Sm100TmaWarpSpecializedILi4ELi2ELi64ELb0ELb0EEEJSH_NS5_IJNSW_ISE_SB_EENSW_ISG_SB_EEEEESI_SJ_SI_SJ_NS1G_6fusion15FusionCallbacksIS1K_NS1O_17LinearCombinationISI_fSI_fLNS_15FloatRoundStyleE2EEESH_S1N_JEEENS4_5SM1004TMEM4LOAD26SM100_TMEM_LOAD_32dp32b64xES13_S1D_NS4_39AutoVectorizingCopyWithAssumedAlignmentILi128EEENS4_14SM90_TMA_STOREES1D_S1Z_S1Z_EEEvvEEEEvNT_6ParamsE --------------------------
	.section	.nv.info._ZN7cutlass13device_kernelINS_4gemm6kernel13GemmUniversalIN4cute5tupleIJiiiiEEENS1_10collective13CollectiveMmaINS1_35MainloopSm100TmaUmmaWarpSpecializedILi7ELi2ELi2ENS5_IJNS4_1CILi1EEESB_SB_EEEEENS5_IJNSA_ILi128EEENSA_ILi256EEENSA_ILi64EEEEEENS_12float_e4m3_tENS5_IJlSB_lEEESI_SJ_NS4_8TiledMMAINS4_8MMA_AtomIJNS4_10MMA_TraitsINS4_19SM100_MMA_F8F6F4_SSEJSI_SI_fSE_SF_NS4_17integral_constantINS4_4UMMA5MajorELSQ_0EEESR_NSO_INSP_7ScaleInELSS_0EEEST_EEEEEENS4_6LayoutISC_NS5_IJNSA_ILi0EEESX_SX_EEEEENS5_IJNS4_10UnderscoreES10_S10_EEEEENS4_13SM90_TMA_LOADENS4_14ComposedLayoutINS4_7SwizzleILi2ELi4ELi3EEENS4_18smem_ptr_flag_bitsILi8EEENSW_INS5_IJNSA_ILi8EEESG_EEENS5_IJSG_SB_EEEEEEEvNS4_8identityES13_S1D_vS1E_EENS_8epilogue10collective18CollectiveEpilogueINS1G_23Sm100TmaWarpSpecializedILi4ELi2ELi64ELb0ELb0EEEJSH_NS5_IJNSW_ISE_SB_EENSW_ISG_SB_EEEEESI_SJ_SI_SJ_NS1G_6fusion15FusionCallbacksIS1K_NS1O_17LinearCombinationISI_fSI_fLNS_15FloatRoundStyleE2EEESH_S1N_JEEENS4_5SM1004TMEM4LOAD26SM100_TMEM_LOAD_32dp32b64xES13_S1D_NS4_39AutoVectorizingCopyWithAssumedAlignmentILi128EEENS4_14SM90_TMA_STOREES1D_S1Z_S1Z_EEEvvEEEEvNT_6ParamsE,"",@"SHT_CUDA_INFO"
	.sectionflags	@""
	.align	4


	//----- nvinfo : EIATTR_CUDA_API_VERSION
	.align		4
        /*0000*/ 	.byte	0x04, 0x37
        /*0002*/ 	.short	(.L_32 - .L_31)
.L_31:
        /*0004*/ 	.word	0x00000082


	//----- nvinfo : EIATTR_KPARAM_INFO
	.align		4
.L_32:
        /*0008*/ 	.byte	0x04, 0x17
        /*000a*/ 	.short	(.L_34 - .L_33)
.L_33:
        /*000c*/ 	.word	0x00000000
        /*0010*/ 	.short	0x0000
        /*0012*/ 	.short	0x0000
        /*0014*/ 	.byte	0x00, 0xf0, 0x01, 0x20


	//----- nvinfo : EIATTR_AT_ENTRY_FRAGMENTS
	.align		4
.L_34:
        /*0018*/ 	.byte	0x04, 0x4f
        /*001a*/ 	.short	(.L_36 - .L_35)


	//   ....[0]....
.L_35:
        /*001c*/ 	.word	0x00000006


	//----- nvinfo : EIATTR_RESERVED_SMEM_USED
	.align		4
.L_36:
        /*0020*/ 	.byte	0x01, 0x41
	.zero		2


	//----- nvinfo : EIATTR_SPARSE_MMA_MASK
	.align		4
        /*0024*/ 	.byte	0x03, 0x50
        /*0026*/ 	.short	0x0000


	//----- nvinfo : EIATTR_TCGEN05_1CTA_USED
	.align		4
        /*0028*/ 	.byte	0x01, 0x51
	.zero		2


	//----- nvinfo : EIATTR_MAXREG_COUNT
	.align		4
        /*002c*/ 	.byte	0x03, 0x1b
        /*002e*/ 	.short	0x00ff


	//----- nvinfo : EIATTR_NUM_BARRIERS
	.align		4
        /*0030*/ 	.byte	0x02, 0x4c
        /*0032*/ 	.byte	0x07
	.zero		1


	//----- nvinfo : EIATTR_EXTERNS
	.align		4
        /*0034*/ 	.byte	0x04, 0x0f
        /*0036*/ 	.short	(.L_38 - .L_37)


	//   ....[0]....
	.align		4
.L_37:
        /*0038*/ 	.word	index@(__assertfail)


	//----- nvinfo : EIATTR_MERCURY_ISA_VERSION
	.align		4
.L_38:
        /*003c*/ 	.byte	0x03, 0x5f
        /*003e*/ 	.short	0x0101


	//----- nvinfo : EIATTR_INT_WARP_WIDE_INSTR_OFFSETS
	.align		4
        /*0040*/ 	.byte	0x04, 0x31
        /*0042*/ 	.short	(.L_40 - .L_39)


	//   ....[0]....
.L_39:
        /*0044*/ 	.word	0x00001e00


	//   ....[1]....
        /*0048*/ 	.word	0x00003800


	//   ....[2]....
        /*004c*/ 	.word	0x00003820


	//   ....[3]....
        /*0050*/ 	.word	0x00003850


	//   ....[4]....
        /*0054*/ 	.word	0x00004190


	//   ....[5]....
        /*0058*/ 	.word	0x00004200


	//   ....[6]....
        /*005c*/ 	.word	0x000042e0


	//   ....[7]....
        /*0060*/ 	.word	0x00004360


	//   ....[8]....
        /*0064*/ 	.word	0x00004470


	//   ....[9]....
        /*0068*/ 	.word	0x00004500


	//   ....[10]....
        /*006c*/ 	.word	0x000046e0


	//   ....[11]....
        /*0070*/ 	.word	0x00004840


	//----- nvinfo : EIATTR_COOP_GROUP_MASK_REGIDS
	.align		4
.L_40:
        /*0074*/ 	.byte	0x04, 0x29
        /*0076*/ 	.short	(.L_42 - .L_41)


	//   ....[0]....
.L_41:
        /*0078*/ 	.word	0xffffffff


	//   ....[1]....
        /*007c*/ 	.word	0xffffffff


	//   ....[2]....
        /*0080*/ 	.word	0xffffffff


	//   ....[3]....
        /*0084*/ 	.word	0xffffffff


	//   ....[4]....
        /*0088*/ 	.word	0xffffffff


	//   ....[5]....
        /*008c*/ 	.word	0xffffffff


	//   ....[6]....
        /*0090*/ 	.word	0xffffffff


	//   ....[7]....
        /*0094*/ 	.word	0xffffffff


	//   ....[8]....
        /*0098*/ 	.word	0xffffffff


	//   ....[9]....
        /*009c*/ 	.word	0xffffffff


	//   ....[10]....
        /*00a0*/ 	.word	0xffffffff


	//   ....[11]....
        /*00a4*/ 	.word	0xffffffff


	//   ....[12]....
        /*00a8*/ 	.word	0xffffffff


	//----- nvinfo : EIATTR_COOP_GROUP_INSTR_OFFSETS
	.align		4
.L_42:
        /*00ac*/ 	.byte	0x04, 0x28
        /*00ae*/ 	.short	(.L_44 - .L_43)


	//   ....[0]....
.L_43:
        /*00b0*/ 	.word	0x00000090


	//   ....[1]....
        /*00b4*/ 	.word	0x000004d0


	//   ....[2]....
        /*00b8*/ 	.word	0x000006a0


	//   ....[3]....
        /*00bc*/ 	.word	0x00000840


	//   ....[4]....
        /*00c0*/ 	.word	0x00000940


	//   ....[5]....
        /*00c4*/ 	.word	0x00000ab0


	//   ....[6]....
        /*00c8*/ 	.word	0x00000c10


	//   ....[7]....
        /*00cc*/ 	.word	0x00001ce0


	//   ....[8]....
        /*00d0*/ 	.word	0x00002c70


	//   ....[9]....
        /*00d4*/ 	.word	0x00002e80


	//   ....[10]....
        /*00d8*/ 	.word	0x00002eb0


	//   ....[11]....
        /*00dc*/ 	.word	0x000036e0


	//   ....[12]....
        /*00e0*/ 	.word	0x00003910


	//----- nvinfo : EIATTR_VRC_CTA_INIT_COUNT
	.align		4
.L_44:
        /*00e4*/ 	.byte	0x02, 0x4a
        /*00e6*/ 	.byte	0x80
	.zero		1


	//----- nvinfo : EIATTR_SYSCALL_OFFSETS
	.align		4
        /*00e8*/ 	.byte	0x04, 0x46
        /*00ea*/ 	.short	(.L_46 - .L_45)


	//   ....[0]....
.L_45:
        /*00ec*/ 	.word	0x000052b0


	//   ....[1]....
        /*00f0*/ 	.word	0x000053f0


	//   ....[2]....
        /*00f4*/ 	.word	0x00005c50


	//   ....[3]....
        /*00f8*/ 	.word	0x00007270


	//   ....[4]....
        /*00fc*/ 	.word	0x00008820


	//   ....[5]....
        /*0100*/ 	.word	0x00009df0


	//----- nvinfo : EIATTR_MBARRIER_INSTR_OFFSETS
	.align		4
.L_46:
        /*0104*/ 	.byte	0x04, 0x39
        /*0106*/ 	.short	(.L_48 - .L_47)


	//   ....[0]....
.L_47:
        /*0108*/ 	.word	0x000005b0
        /*010c*/ 	.word	0x000000ff
        /*0110*/ 	.word	0x00000000
        /*0114*/ 	.short	0x0100
        /*0116*/ 	.byte	0x05
	.zero		1


	//   ....[1]....
        /*0118*/ 	.word	0x000005c0
        /*011c*/ 	.word	0x000000ff
        /*0120*/ 	.word	0x00000038
        /*0124*/ 	.short	0x0100
        /*0126*/ 	.byte	0x05
	.zero		1


	//   ....[2]....
        /*0128*/ 	.word	0x000005d0
        /*012c*/ 	.word	0x000000ff
        /*0130*/ 	.word	0x00000008
        /*0134*/ 	.short	0x0100
        /*0136*/ 	.byte	0x05
	.zero		1


	//   ....[3]....
        /*0138*/ 	.word	0x000005e0
        /*013c*/ 	.word	0x000000ff
        /*0140*/ 	.word	0x00000040
        /*0144*/ 	.short	0x0100
        /*0146*/ 	.byte	0x05
	.zero		1


	//   ....[4]....
        /*0148*/ 	.word	0x000005f0
        /*014c*/ 	.word	0x000000ff
        /*0150*/ 	.word	0x00000010
        /*0154*/ 	.short	0x0100
        /*0156*/ 	.byte	0x05
	.zero		1


	//   ....[5]....
        /*0158*/ 	.word	0x00000600
        /*015c*/ 	.word	0x000000ff
        /*0160*/ 	.word	0x00000048
        /*0164*/ 	.short	0x0100
        /*0166*/ 	.byte	0x05
	.zero		1


	//   ....[6]....
        /*0168*/ 	.word	0x00000610
        /*016c*/ 	.word	0x000000ff
        /*0170*/ 	.word	0x00000018
        /*0174*/ 	.short	0x0100
        /*0176*/ 	.byte	0x05
	.zero		1


	//   ....[7]....
        /*0178*/ 	.word	0x00000620
        /*017c*/ 	.word	0x000000ff
        /*0180*/ 	.word	0x00000050
        /*0184*/ 	.short	0x0100
        /*0186*/ 	.byte	0x05
	.zero		1


	//   ....[8]....
        /*0188*/ 	.word	0x00000630
        /*018c*/ 	.word	0x000000ff
        /*0190*/ 	.word	0x00000020
        /*0194*/ 	.short	0x0100
        /*0196*/ 	.byte	0x05
	.zero		1


	//   ....[9]....
        /*0198*/ 	.word	0x00000640
        /*019c*/ 	.word	0x000000ff
        /*01a0*/ 	.word	0x00000058
        /*01a4*/ 	.short	0x0100
        /*01a6*/ 	.byte	0x05
	.zero		1


	//   ....[10]....
        /*01a8*/ 	.word	0x00000650
        /*01ac*/ 	.word	0x000000ff
        /*01b0*/ 	.word	0x00000028
        /*01b4*/ 	.short	0x0100
        /*01b6*/ 	.byte	0x05
	.zero		1


	//   ....[11]....
        /*01b8*/ 	.word	0x00000660
        /*01bc*/ 	.word	0x000000ff
        /*01c0*/ 	.word	0x00000060
        /*01c4*/ 	.short	0x0100
        /*01c6*/ 	.byte	0x05
	.zero		1


	//   ....[12]....
        /*01c8*/ 	.word	0x00000670
        /*01cc*/ 	.word	0x000000ff
        /*01d0*/ 	.word	0x00000030
        /*01d4*/ 	.short	0x0100
        /*01d6*/ 	.byte	0x05
	.zero		1


	//   ....[13]....
        /*01d8*/ 	.word	0x00000680
        /*01dc*/ 	.word	0x000000ff
        /*01e0*/ 	.word	0x00000068
        /*01e4*/ 	.short	0x0100
        /*01e6*/ 	.byte	0x05
	.zero		1


	//   ....[14]....
        /*01e8*/ 	.word	0x000007b0
        /*01ec*/ 	.word	0x000000ff
        /*01f0*/ 	.word	0x00000070
        /*01f4*/ 	.short	0x0100
        /*01f6*/ 	.byte	0x07
	.zero		1


	//   ....[15]....
        /*01f8*/ 	.word	0x000007c0
        /*01fc*/ 	.word	0x000000ff
        /*0200*/ 	.word	0x00000090
        /*0204*/ 	.short	0x0100
        /*0206*/ 	.byte	0x07
	.zero		1


	//   ....[16]....
        /*0208*/ 	.word	0x000007d0
        /*020c*/ 	.word	0x000000ff
        /*0210*/ 	.word	0x00000078
        /*0214*/ 	.short	0x0100
        /*0216*/ 	.byte	0x07
	.zero		1


	//   ....[17]....
        /*0218*/ 	.word	0x000007e0
        /*021c*/ 	.word	0x000000ff
        /*0220*/ 	.word	0x00000098
        /*0224*/ 	.short	0x0100
        /*0226*/ 	.byte	0x07
	.zero		1


	//   ....[18]....
        /*0228*/ 	.word	0x000007f0
        /*022c*/ 	.word	0x000000ff
        /*0230*/ 	.word	0x00000080
        /*0234*/ 	.short	0x0100
        /*0236*/ 	.byte	0x07
	.zero		1


	//   ....[19]....
        /*0238*/ 	.word	0x00000800
        /*023c*/ 	.word	0x000000ff
        /*0240*/ 	.word	0x000000a0
        /*0244*/ 	.short	0x0100
        /*0246*/ 	.byte	0x07
	.zero		1


	//   ....[20]....
        /*0248*/ 	.word	0x00000810
        /*024c*/ 	.word	0x000000ff
        /*0250*/ 	.word	0x00000088
        /*0254*/ 	.short	0x0100
        /*0256*/ 	.byte	0x07
	.zero		1


	//   ....[21]....
        /*0258*/ 	.word	0x00000820
        /*025c*/ 	.word	0x000000ff
        /*0260*/ 	.word	0x000000a8
        /*0264*/ 	.short	0x0100
        /*0266*/ 	.byte	0x07
	.zero		1


	//   ....[22]....
        /*0268*/ 	.word	0x00000910
        /*026c*/ 	.word	0x000000ff
        /*0270*/ 	.word	0x000000b0
        /*0274*/ 	.short	0x0100
        /*0276*/ 	.byte	0x05
	.zero		1


	//   ....[23]....
        /*0278*/ 	.word	0x00000920
        /*027c*/ 	.word	0x000000ff
        /*0280*/ 	.word	0x000000b8
        /*0284*/ 	.short	0x0100
        /*0286*/ 	.byte	0x05
	.zero		1


	//   ....[24]....
        /*0288*/ 	.word	0x00000a60
        /*028c*/ 	.word	0x000000ff
        /*0290*/ 	.word	0x000000c0
        /*0294*/ 	.short	0x0100
        /*0296*/ 	.byte	0x05
	.zero		1


	//   ....[25]....
        /*0298*/ 	.word	0x00000a70
        /*029c*/ 	.word	0x000000ff
        /*02a0*/ 	.word	0x000000d0
        /*02a4*/ 	.short	0x0100
        /*02a6*/ 	.byte	0x05
	.zero		1


	//   ....[26]....
        /*02a8*/ 	.word	0x00000a80
        /*02ac*/ 	.word	0x000000ff
        /*02b0*/ 	.word	0x000000c8
        /*02b4*/ 	.short	0x0100
        /*02b6*/ 	.byte	0x05
	.zero		1


	//   ....[27]....
        /*02b8*/ 	.word	0x00000a90
        /*02bc*/ 	.word	0x000000ff
        /*02c0*/ 	.word	0x000000d8
        /*02c4*/ 	.short	0x0100
        /*02c6*/ 	.byte	0x05
	.zero		1


	//   ....[28]....
        /*02c8*/ 	.word	0x00000bc0
        /*02cc*/ 	.word	0x000000ff
        /*02d0*/ 	.word	0x000000e0
        /*02d4*/ 	.short	0x0100
        /*02d6*/ 	.byte	0x07
	.zero		1


	//   ....[29]....
        /*02d8*/ 	.word	0x00000bd0
        /*02dc*/ 	.word	0x000000ff
        /*02e0*/ 	.word	0x000000f0
        /*02e4*/ 	.short	0x0100
        /*02e6*/ 	.byte	0x07
	.zero		1


	//   ....[30]....
        /*02e8*/ 	.word	0x00000be0
        /*02ec*/ 	.word	0x000000ff
        /*02f0*/ 	.word	0x000000e8
        /*02f4*/ 	.short	0x0100
        /*02f6*/ 	.byte	0x07
	.zero		1


	//   ....[31]....
        /*02f8*/ 	.word	0x00000bf0
        /*02fc*/ 	.word	0x000000ff
        /*0300*/ 	.word	0x000000f8
        /*0304*/ 	.short	0x0100
        /*0306*/ 	.byte	0x07
	.zero		1


	//   ....[32]....
        /*0308*/ 	.word	0x00000ce0
        /*030c*/ 	.word	0x000000ff
        /*0310*/ 	.word	0x00000100
        /*0314*/ 	.short	0x0100
        /*0316*/ 	.byte	0x05
	.zero		1


	//   ....[33]....
        /*0318*/ 	.word	0x00000cf0
        /*031c*/ 	.word	0x000000ff
        /*0320*/ 	.word	0x00000110
        /*0324*/ 	.short	0x0100
        /*0326*/ 	.byte	0x05
	.zero		1


	//   ....[34]....
        /*0328*/ 	.word	0x00000d00
        /*032c*/ 	.word	0x000000ff
        /*0330*/ 	.word	0x00000108
        /*0334*/ 	.short	0x0100
        /*0336*/ 	.byte	0x05
	.zero		1


	//   ....[35]....
        /*0338*/ 	.word	0x00000d10
        /*033c*/ 	.word	0x000000ff
        /*0340*/ 	.word	0x00000118
        /*0344*/ 	.short	0x0100
        /*0346*/ 	.byte	0x05
	.zero		1


	//   ....[36]....
        /*0348*/ 	.word	0x000015e0
        /*034c*/ 	.word	0x00000003
        /*0350*/ 	.word	0x00000110
        /*0354*/ 	.short	0x010a
        /*0356*/ 	.byte	0xff
	.zero		1


	//   ....[37]....
        /*0358*/ 	.word	0x00001610
        /*035c*/ 	.word	0x00000003
        /*0360*/ 	.word	0x00000100
        /*0364*/ 	.short	0x0101
        /*0366*/ 	.byte	0xff
	.zero		1


	//   ....[38]....
        /*0368*/ 	.word	0x000016e0
        /*036c*/ 	.word	0x000000ff
        /*0370*/ 	.word	0x00000038
        /*0374*/ 	.short	0x010a
        /*0376*/ 	.byte	0x08
	.zero		1


	//   ....[39]....
        /*0378*/ 	.word	0x00001780
        /*037c*/ 	.word	0x000000ff
        /*0380*/ 	.word	0x00000038
        /*0384*/ 	.short	0x010a
        /*0386*/ 	.byte	0x21
	.zero		1


	//   ....[40]....
        /*0388*/ 	.word	0x000018d0
        /*038c*/ 	.word	0x000000ff
        /*0390*/ 	.word	0x00000038
        /*0394*/ 	.short	0x010a
        /*0396*/ 	.byte	0x08
	.zero		1


	//   ....[41]....
        /*0398*/ 	.word	0x000019e0
        /*039c*/ 	.word	0x000000ff
        /*03a0*/ 	.word	0x000000b8
        /*03a4*/ 	.short	0x0101
        /*03a6*/ 	.byte	0x04
	.zero		1


	//   ....[42]....
        /*03a8*/ 	.word	0x00001a00
        /*03ac*/ 	.word	0x000000ff
        /*03b0*/ 	.word	0x00000038
        /*03b4*/ 	.short	0x010a
        /*03b6*/ 	.byte	0x08
	.zero		1


	//   ....[43]....
        /*03b8*/ 	.word	0x00001a80
        /*03bc*/ 	.word	0x000000ff
        /*03c0*/ 	.word	0x00000038
        /*03c4*/ 	.short	0x010a
        /*03c6*/ 	.byte	0x11
	.zero		1


	//   ....[44]....
        /*03c8*/ 	.word	0x00001bd0
        /*03cc*/ 	.word	0x000000ff
        /*03d0*/ 	.word	0x00000038
        /*03d4*/ 	.short	0x010a
        /*03d6*/ 	.byte	0x08
	.zero		1


	//   ....[45]....
        /*03d8*/ 	.word	0x00001d10
        /*03dc*/ 	.word	0x00000002
        /*03e0*/ 	.word	0x000000c0
        /*03e4*/ 	.short	0x010a
        /*03e6*/ 	.byte	0xff
	.zero		1


	//   ....[46]....
        /*03e8*/ 	.word	0x00001dd0
        /*03ec*/ 	.word	0x00000002
        /*03f0*/ 	.word	0x00000000
        /*03f4*/ 	.short	0x0101
        /*03f6*/ 	.byte	0xff
	.zero		1


	//   ....[47]....
        /*03f8*/ 	.word	0x00002330
        /*03fc*/ 	.word	0x000000ff
        /*0400*/ 	.word	0x00000000
        /*0404*/ 	.short	0x010a
        /*0406*/ 	.byte	0x05
	.zero		1


	//   ....[48]....
        /*0408*/ 	.word	0x000023c0
        /*040c*/ 	.word	0x000000ff
        /*0410*/ 	.word	0x00000000
        /*0414*/ 	.short	0x010a
        /*0416*/ 	.byte	0x05
	.zero		1


	//   ....[49]....
        /*0418*/ 	.word	0x00002450
        /*041c*/ 	.word	0x000000ff
        /*0420*/ 	.word	0x00000000
        /*0424*/ 	.short	0x010a
        /*0426*/ 	.byte	0x05
	.zero		1


	//   ....[50]....
        /*0428*/ 	.word	0x000024e0
        /*042c*/ 	.word	0x000000ff
        /*0430*/ 	.word	0x00000000
        /*0434*/ 	.short	0x010a
        /*0436*/ 	.byte	0x05
	.zero		1


	//   ....[51]....
        /*0438*/ 	.word	0x00002570
        /*043c*/ 	.word	0x000000ff
        /*0440*/ 	.word	0x00000000
        /*0444*/ 	.short	0x010a
        /*0446*/ 	.byte	0x05
	.zero		1


	//   ....[52]....
        /*0448*/ 	.word	0x00002600
        /*044c*/ 	.word	0x000000ff
        /*0450*/ 	.word	0x00000000
        /*0454*/ 	.short	0x010a
        /*0456*/ 	.byte	0x05
	.zero		1


	//   ....[53]....
        /*0458*/ 	.word	0x000026a0
        /*045c*/ 	.word	0x00000000
        /*0460*/ 	.word	0x00000000
        /*0464*/ 	.short	0x010a
        /*0466*/ 	.byte	0xff
	.zero		1


	//   ....[54]....
        /*0468*/ 	.word	0x000027c0
        /*046c*/ 	.word	0x00000000
        /*0470*/ 	.word	0x00000100
        /*0474*/ 	.short	0x010a
        /*0476*/ 	.byte	0xff
	.zero		1


	//   ....[55]....
        /*0478*/ 	.word	0x00002820
        /*047c*/ 	.word	0x00000004
        /*0480*/ 	.word	0x00000000
        /*0484*/ 	.short	0x0101
        /*0486*/ 	.byte	0xff
	.zero		1


	//   ....[56]....
        /*0488*/ 	.word	0x00002840
        /*048c*/ 	.word	0x000000ff
        /*0490*/ 	.word	0x000000d0
        /*0494*/ 	.short	0x010a
        /*0496*/ 	.byte	0x05
	.zero		1


	//   ....[57]....
        /*0498*/ 	.word	0x00002960
        /*049c*/ 	.word	0x00000000
        /*04a0*/ 	.word	0x000000c0
        /*04a4*/ 	.short	0x010a
        /*04a6*/ 	.byte	0xff
	.zero		1


	//   ....[58]....
        /*04a8*/ 	.word	0x00002a70
        /*04ac*/ 	.word	0x00000000
        /*04b0*/ 	.word	0x00000000
        /*04b4*/ 	.short	0x0101
        /*04b6*/ 	.byte	0xff
	.zero		1


	//   ....[59]....
        /*04b8*/ 	.word	0x00002b00
        /*04bc*/ 	.word	0x000000ff
        /*04c0*/ 	.word	0x000000d0
        /*04c4*/ 	.short	0x0106
        /*04c6*/ 	.byte	0x05
	.zero		1


	//   ....[60]....
        /*04c8*/ 	.word	0x00002b20
        /*04cc*/ 	.word	0x000000ff
        /*04d0*/ 	.word	0x000000d0
        /*04d4*/ 	.short	0x010a
        /*04d6*/ 	.byte	0x05
	.zero		1


	//   ....[61]....
        /*04d8*/ 	.word	0x00002bb0
        /*04dc*/ 	.word	0x000000ff
        /*04e0*/ 	.word	0x000000d0
        /*04e4*/ 	.short	0x0106
        /*04e6*/ 	.byte	0x04
	.zero		1


	//   ....[62]....
        /*04e8*/ 	.word	0x00002bf0
        /*04ec*/ 	.word	0x00000000
        /*04f0*/ 	.word	0x000000d0
        /*04f4*/ 	.short	0x010a
        /*04f6*/ 	.byte	0xff
	.zero		1


	//   ....[63]....
        /*04f8*/ 	.word	0x000030f0
        /*04fc*/ 	.word	0x00000000
        /*0500*/ 	.word	0x000000c0
        /*0504*/ 	.short	0x010a
        /*0506*/ 	.byte	0xff
	.zero		1


	//   ....[64]....
        /*0508*/ 	.word	0x00003200
        /*050c*/ 	.word	0x00000003
        /*0510*/ 	.word	0x00000000
        /*0514*/ 	.short	0x0101
        /*0516*/ 	.byte	0xff
	.zero		1


	//   ....[65]....
        /*0518*/ 	.word	0x00003210
        /*051c*/ 	.word	0x000000ff
        /*0520*/ 	.word	0x00000000
        /*0524*/ 	.short	0x010a
        /*0526*/ 	.byte	0x04
	.zero		1


	//   ....[66]....
        /*0528*/ 	.word	0x00003230
        /*052c*/ 	.word	0x000000ff
        /*0530*/ 	.word	0x000000f0
        /*0534*/ 	.short	0x010a
        /*0536*/ 	.byte	0x08
	.zero		1


	//   ....[67]....
        /*0538*/ 	.word	0x00003300
        /*053c*/ 	.word	0x000000ff
        /*0540*/ 	.word	0x00000000
        /*0544*/ 	.short	0x010a
        /*0546*/ 	.byte	0x07
	.zero		1


	//   ....[68]....
        /*0548*/ 	.word	0x00003440
        /*054c*/ 	.word	0x000000ff
        /*0550*/ 	.word	0x00000000
        /*0554*/ 	.short	0x010a
        /*0556*/ 	.byte	0x04
	.zero		1


	//   ....[69]....
        /*0558*/ 	.word	0x00003630
        /*055c*/ 	.word	0x000000ff
        /*0560*/ 	.word	0x00000000
        /*0564*/ 	.short	0x010a
        /*0566*/ 	.byte	0x05
	.zero		1


	//   ....[70]....
        /*0568*/ 	.word	0x000036c0
        /*056c*/ 	.word	0x000000ff
        /*0570*/ 	.word	0x00000000
        /*0574*/ 	.short	0x010a
        /*0576*/ 	.byte	0x07
	.zero		1


	//   ....[71]....
        /*0578*/ 	.word	0x00003b40
        /*057c*/ 	.word	0x00000000
        /*0580*/ 	.word	0x000000c0
        /*0584*/ 	.short	0x010a
        /*0586*/ 	.byte	0xff
	.zero		1


	//   ....[72]....
        /*0588*/ 	.word	0x00003c00
        /*058c*/ 	.word	0x00000000
        /*0590*/ 	.word	0x00000000
        /*0594*/ 	.short	0x0101
        /*0596*/ 	.byte	0xff
	.zero		1


	//   ....[73]....
        /*0598*/ 	.word	0x00003f20
        /*059c*/ 	.word	0x000000ff
        /*05a0*/ 	.word	0x000000b8
        /*05a4*/ 	.short	0x010a
        /*05a6*/ 	.byte	0x07
	.zero		1


	//   ....[74]....
        /*05a8*/ 	.word	0x00004110
        /*05ac*/ 	.word	0x000000ff
        /*05b0*/ 	.word	0x00000090
        /*05b4*/ 	.short	0x010a
        /*05b6*/ 	.byte	0x07
	.zero		1


	//   ....[75]....
        /*05b8*/ 	.word	0x00004280
        /*05bc*/ 	.word	0x000000ff
        /*05c0*/ 	.word	0x00000070
        /*05c4*/ 	.short	0x010b
        /*05c6*/ 	.byte	0x07
	.zero		1


	//   ....[76]....
        /*05c8*/ 	.word	0x00004290
        /*05cc*/ 	.word	0x000000ff
        /*05d0*/ 	.word	0x00000000
        /*05d4*/ 	.short	0x0101
        /*05d6*/ 	.byte	0x08
	.zero		1


	//   ....[77]....
        /*05d8*/ 	.word	0x000042b0
        /*05dc*/ 	.word	0x000000ff
        /*05e0*/ 	.word	0x00000098
        /*05e4*/ 	.short	0x010a
        /*05e6*/ 	.byte	0x07
	.zero		1


	//   ....[78]....
        /*05e8*/ 	.word	0x00004410
        /*05ec*/ 	.word	0x000000ff
        /*05f0*/ 	.word	0x00000078
        /*05f4*/ 	.short	0x010b
        /*05f6*/ 	.byte	0x07
	.zero		1


	//   ....[79]....
        /*05f8*/ 	.word	0x00004420
        /*05fc*/ 	.word	0x000000ff
        /*0600*/ 	.word	0x00000000
        /*0604*/ 	.short	0x0101
        /*0606*/ 	.byte	0x08
	.zero		1


	//   ....[80]....
        /*0608*/ 	.word	0x00004430
        /*060c*/ 	.word	0x000000ff
        /*0610*/ 	.word	0x000000a0
        /*0614*/ 	.short	0x010a
        /*0616*/ 	.byte	0x07
	.zero		1


	//   ....[81]....
        /*0618*/ 	.word	0x000045d0
        /*061c*/ 	.word	0x000000ff
        /*0620*/ 	.word	0x00000080
        /*0624*/ 	.short	0x010b
        /*0626*/ 	.byte	0x07
	.zero		1


	//   ....[82]....
        /*0628*/ 	.word	0x00004640
        /*062c*/ 	.word	0x000000ff
        /*0630*/ 	.word	0x00000000
        /*0634*/ 	.short	0x0101
        /*0636*/ 	.byte	0x08
	.zero		1


	//   ....[83]....
        /*0638*/ 	.word	0x00004670
        /*063c*/ 	.word	0x000000ff
        /*0640*/ 	.word	0x000000a8
        /*0644*/ 	.short	0x010a
        /*0646*/ 	.byte	0x07
	.zero		1


	//   ....[84]....
        /*0648*/ 	.word	0x00004880
        /*064c*/ 	.word	0x000000ff
        /*0650*/ 	.word	0x00000088
        /*0654*/ 	.short	0x010b
        /*0656*/ 	.byte	0x07
	.zero		1


	//   ....[85]....
        /*0658*/ 	.word	0x000048a0
        /*065c*/ 	.word	0x000000ff
        /*0660*/ 	.word	0x00000000
        /*0664*/ 	.short	0x0101
        /*0666*/ 	.byte	0x0d
	.zero		1


	//   ....[86]....
        /*0668*/ 	.word	0x000048d0
        /*066c*/ 	.word	0x000000ff
        /*0670*/ 	.word	0x00000090
        /*0674*/ 	.short	0x010a
        /*0676*/ 	.byte	0x07
	.zero		1


	//   ....[87]....
        /*0678*/ 	.word	0x000048f0
        /*067c*/ 	.word	0x000000ff
        /*0680*/ 	.word	0x00000098
        /*0684*/ 	.short	0x010a
        /*0686*/ 	.byte	0x07
	.zero		1


	//   ....[88]....
        /*0688*/ 	.word	0x00004910
        /*068c*/ 	.word	0x000000ff
        /*0690*/ 	.word	0x000000a0
        /*0694*/ 	.short	0x010a
        /*0696*/ 	.byte	0x07
	.zero		1


	//   ....[89]....
        /*0698*/ 	.word	0x00004950
        /*069c*/ 	.word	0x00000000
        /*06a0*/ 	.word	0x000000a8
        /*06a4*/ 	.short	0x010a
        /*06a6*/ 	.byte	0xff
	.zero		1


	//   ....[90]....
        /*06a8*/ 	.word	0x00004c80
        /*06ac*/ 	.word	0x00000000
        /*06b0*/ 	.word	0x000000c0
        /*06b4*/ 	.short	0x010a
        /*06b6*/ 	.byte	0xff
	.zero		1


	//   ....[91]....
        /*06b8*/ 	.word	0x00004d90
        /*06bc*/ 	.word	0x00000000
        /*06c0*/ 	.word	0x00000000
        /*06c4*/ 	.short	0x0101
        /*06c6*/ 	.byte	0xff
	.zero		1


	//   ....[92]....
        /*06c8*/ 	.word	0x000057f0
        /*06cc*/ 	.word	0x00000003
        /*06d0*/ 	.word	0x00000070
        /*06d4*/ 	.short	0x010a
        /*06d6*/ 	.byte	0xff
	.zero		1


	//   ....[93]....
        /*06d8*/ 	.word	0x00005830
        /*06dc*/ 	.word	0x000000c1
        /*06e0*/ 	.word	0x000000e0
        /*06e4*/ 	.short	0x010a
        /*06e6*/ 	.byte	0xff
	.zero		1


	//   ....[94]....
        /*06e8*/ 	.word	0x00005960
        /*06ec*/ 	.word	0x00000003
        /*06f0*/ 	.word	0x00000070
        /*06f4*/ 	.short	0x010a
        /*06f6*/ 	.byte	0xff
	.zero		1


	//   ....[95]....
        /*06f8*/ 	.word	0x00005ac0
        /*06fc*/ 	.word	0x00000000
        /*0700*/ 	.word	0x00000000
        /*0704*/ 	.short	0x0101
        /*0706*/ 	.byte	0xff
	.zero		1


	//   ....[96]....
        /*0708*/ 	.word	0x00005b20
        /*070c*/ 	.word	0x000000c1
        /*0710*/ 	.word	0x000000e0
        /*0714*/ 	.short	0x010a
        /*0716*/ 	.byte	0xff
	.zero		1


	//   ....[97]....
        /*0718*/ 	.word	0x00006ed0
        /*071c*/ 	.word	0x000000cc
        /*0720*/ 	.word	0x00000070
        /*0724*/ 	.short	0x010a
        /*0726*/ 	.byte	0xff
	.zero		1


	//   ....[98]....
        /*0728*/ 	.word	0x00006fa0
        /*072c*/ 	.word	0x000000cc
        /*0730*/ 	.word	0x00000070
        /*0734*/ 	.short	0x010a
        /*0736*/ 	.byte	0xff
	.zero		1


	//   ....[99]....
        /*0738*/ 	.word	0x000070e0
        /*073c*/ 	.word	0x00000003
        /*0740*/ 	.word	0x00000000
        /*0744*/ 	.short	0x0101
        /*0746*/ 	.byte	0xff
	.zero		1


	//   ....[100]....
        /*0748*/ 	.word	0x00008480
        /*074c*/ 	.word	0x00000000
        /*0750*/ 	.word	0x00000070
        /*0754*/ 	.short	0x010a
        /*0756*/ 	.byte	0xff
	.zero		1


	//   ....[101]....
        /*0758*/ 	.word	0x00008550
        /*075c*/ 	.word	0x00000000
        /*0760*/ 	.word	0x00000070
        /*0764*/ 	.short	0x010a
        /*0766*/ 	.byte	0xff
	.zero		1


	//   ....[102]....
        /*0768*/ 	.word	0x000086b0
        /*076c*/ 	.word	0x00000000
        /*0770*/ 	.word	0x00000000
        /*0774*/ 	.short	0x0101
        /*0776*/ 	.byte	0xff
	.zero		1


	//   ....[103]....
        /*0778*/ 	.word	0x00009a60
        /*077c*/ 	.word	0x00000000
        /*0780*/ 	.word	0x00000070
        /*0784*/ 	.short	0x010a
        /*0786*/ 	.byte	0xff
	.zero		1


	//   ....[104]....
        /*0788*/ 	.word	0x00009b30
        /*078c*/ 	.word	0x00000000
        /*0790*/ 	.word	0x00000070
        /*0794*/ 	.short	0x010a
        /*0796*/ 	.byte	0xff
	.zero		1


	//   ....[105]....
        /*0798*/ 	.word	0x00009c90
        /*079c*/ 	.word	0x00000000
        /*07a0*/ 	.word	0x00000000
        /*07a4*/ 	.short	0x0101
        /*07a6*/ 	.byte	0xff
	.zero		1


	//   ....[106]....
        /*07a8*/ 	.word	0x0000a180
        /*07ac*/ 	.word	0x000000ff
        /*07b0*/ 	.word	0x00000000
        /*07b4*/ 	.short	0x0101
        /*07b6*/ 	.byte	0x05
	.zero		1


	//   ....[107]....
        /*07b8*/ 	.word	0x0000b100
        /*07bc*/ 	.word	0x00000003
        /*07c0*/ 	.word	0x00000110
        /*07c4*/ 	.short	0x010a
        /*07c6*/ 	.byte	0xff
	.zero		1


	//   ....[108]....
        /*07c8*/ 	.word	0x0000b160
        /*07cc*/ 	.word	0x00000002
        /*07d0*/ 	.word	0x00000038
        /*07d4*/ 	.short	0x010a
        /*07d6*/ 	.byte	0xff
	.zero		1


	//   ....[109]....
        /*07d8*/ 	.word	0x0000b1c0
        /*07dc*/ 	.word	0x00000002
        /*07e0*/ 	.word	0x00000038
        /*07e4*/ 	.short	0x010a
        /*07e6*/ 	.byte	0xff
	.zero		1


	//   ....[110]....
        /*07e8*/ 	.word	0x0000b210
        /*07ec*/ 	.word	0x00000002
        /*07f0*/ 	.word	0x000000c0
        /*07f4*/ 	.short	0x010a
        /*07f6*/ 	.byte	0xff
	.zero		1


	//   ....[111]....
        /*07f8*/ 	.word	0x0000b270
        /*07fc*/ 	.word	0x00000000
        /*0800*/ 	.word	0x00000000
        /*0804*/ 	.short	0x010a
        /*0806*/ 	.byte	0xff
	.zero		1


	//   ....[112]....
        /*0808*/ 	.word	0x0000b2d0
        /*080c*/ 	.word	0x00000000
        /*0810*/ 	.word	0x00000000
        /*0814*/ 	.short	0x010a
        /*0816*/ 	.byte	0xff
	.zero		1


	//   ....[113]....
        /*0818*/ 	.word	0x0000b330
        /*081c*/ 	.word	0x00000000
        /*0820*/ 	.word	0x00000000
        /*0824*/ 	.short	0x010a
        /*0826*/ 	.byte	0xff
	.zero		1


	//   ....[114]....
        /*0828*/ 	.word	0x0000b390
        /*082c*/ 	.word	0x00000000
        /*0830*/ 	.word	0x00000000
        /*0834*/ 	.short	0x010a
        /*0836*/ 	.byte	0xff
	.zero		1


	//   ....[115]....
        /*0838*/ 	.word	0x0000b3f0
        /*083c*/ 	.word	0x00000000
        /*0840*/ 	.word	0x00000000
        /*0844*/ 	.short	0x010a
        /*0846*/ 	.byte	0xff
	.zero		1


	//   ....[116]....
        /*0848*/ 	.word	0x0000b450
        /*084c*/ 	.word	0x00000000
        /*0850*/ 	.word	0x00000000
        /*0854*/ 	.short	0x010a
        /*0856*/ 	.byte	0xff
	.zero		1


	//   ....[117]....
        /*0858*/ 	.word	0x0000b4a0
        /*085c*/ 	.word	0x00000000
        /*0860*/ 	.word	0x00000100
        /*0864*/ 	.short	0x010a
        /*0866*/ 	.byte	0xff
	.zero		1


	//   ....[118]....
        /*0868*/ 	.word	0x0000b500
        /*086c*/ 	.word	0x00000000
        /*0870*/ 	.word	0x000000d0
        /*0874*/ 	.short	0x010a
        /*0876*/ 	.byte	0xff
	.zero		1


	//   ....[119]....
        /*0878*/ 	.word	0x0000b550
        /*087c*/ 	.word	0x00000000
        /*0880*/ 	.word	0x000000c0
        /*0884*/ 	.short	0x010a
        /*0886*/ 	.byte	0xff
	.zero		1


	//   ....[120]....
        /*0888*/ 	.word	0x0000b5b0
        /*088c*/ 	.word	0x00000000
        /*0890*/ 	.word	0x000000d0
        /*0894*/ 	.short	0x010a
        /*0896*/ 	.byte	0xff
	.zero		1


	//   ....[121]....
        /*0898*/ 	.word	0x0000b600
        /*089c*/ 	.word	0x00000000
        /*08a0*/ 	.word	0x000000c0
        /*08a4*/ 	.short	0x010a
        /*08a6*/ 	.byte	0xff
	.zero		1


	//   ....[122]....
        /*08a8*/ 	.word	0x0000b660
        /*08ac*/ 	.word	0x00000003
        /*08b0*/ 	.word	0x000000f0
        /*08b4*/ 	.short	0x010a
        /*08b6*/ 	.byte	0xff
	.zero		1


	//   ....[123]....
        /*08b8*/ 	.word	0x0000b6c0
        /*08bc*/ 	.word	0x00000000
        /*08c0*/ 	.word	0x00000000
        /*08c4*/ 	.short	0x010a
        /*08c6*/ 	.byte	0xff
	.zero		1


	//   ....[124]....
        /*08c8*/ 	.word	0x0000b720
        /*08cc*/ 	.word	0x00000000
        /*08d0*/ 	.word	0x00000000
        /*08d4*/ 	.short	0x010a
        /*08d6*/ 	.byte	0xff
	.zero		1


	//   ....[125]....
        /*08d8*/ 	.word	0x0000b780
        /*08dc*/ 	.word	0x00000000
        /*08e0*/ 	.word	0x00000000
        /*08e4*/ 	.short	0x010a
        /*08e6*/ 	.byte	0xff
	.zero		1


	//   ....[126]....
        /*08e8*/ 	.word	0x0000b7d0
        /*08ec*/ 	.word	0x00000000
        /*08f0*/ 	.word	0x000000c0
        /*08f4*/ 	.short	0x010a
        /*08f6*/ 	.byte	0xff
	.zero		1


	//   ....[127]....
        /*08f8*/ 	.word	0x0000b830
        /*08fc*/ 	.word	0x00000000
        /*0900*/ 	.word	0x000000b8
        /*0904*/ 	.short	0x010a
        /*0906*/ 	.byte	0xff
	.zero		1


	//   ....[128]....
        /*0908*/ 	.word	0x0000b890
        /*090c*/ 	.word	0x00000003
        /*0910*/ 	.word	0x00000090
        /*0914*/ 	.short	0x010a
        /*0916*/ 	.byte	0xff
	.zero		1


	//   ....[129]....
        /*0918*/ 	.word	0x0000b8f0
        /*091c*/ 	.word	0x00000003
        /*0920*/ 	.word	0x00000098
        /*0924*/ 	.short	0x010a
        /*0926*/ 	.byte	0xff
	.zero		1


	//   ....[130]....
        /*0928*/ 	.word	0x0000b950
        /*092c*/ 	.word	0x00000003
        /*0930*/ 	.word	0x000000a0
        /*0934*/ 	.short	0x010a
        /*0936*/ 	.byte	0xff
	.zero		1


	//   ....[131]....
        /*0938*/ 	.word	0x0000b9b0
        /*093c*/ 	.word	0x00000003
        /*0940*/ 	.word	0x000000a8
        /*0944*/ 	.short	0x010a
        /*0946*/ 	.byte	0xff
	.zero		1


	//   ....[132]....
        /*0948*/ 	.word	0x0000ba10
        /*094c*/ 	.word	0x00000000
        /*0950*/ 	.word	0x00000090
        /*0954*/ 	.short	0x010a
        /*0956*/ 	.byte	0xff
	.zero		1


	//   ....[133]....
        /*0958*/ 	.word	0x0000ba70
        /*095c*/ 	.word	0x00000000
        /*0960*/ 	.word	0x00000098
        /*0964*/ 	.short	0x010a
        /*0966*/ 	.byte	0xff
	.zero		1


	//   ....[134]....
        /*0968*/ 	.word	0x0000bad0
        /*096c*/ 	.word	0x00000000
        /*0970*/ 	.word	0x000000a0
        /*0974*/ 	.short	0x010a
        /*0976*/ 	.byte	0xff
	.zero		1


	//   ....[135]....
        /*0978*/ 	.word	0x0000bb20
        /*097c*/ 	.word	0x00000000
        /*0980*/ 	.word	0x000000c0
        /*0984*/ 	.short	0x010a
        /*0986*/ 	.byte	0xff
	.zero		1


	//   ....[136]....
        /*0988*/ 	.word	0x0000bb70
        /*098c*/ 	.word	0x00000003
        /*0990*/ 	.word	0x00000070
        /*0994*/ 	.short	0x010a
        /*0996*/ 	.byte	0xff
	.zero		1


	//   ....[137]....
        /*0998*/ 	.word	0x0000bbc0
        /*099c*/ 	.word	0x000000c1
        /*09a0*/ 	.word	0x000000e0
        /*09a4*/ 	.short	0x010a
        /*09a6*/ 	.byte	0xff
	.zero		1


	//   ....[138]....
        /*09a8*/ 	.word	0x0000bc10
        /*09ac*/ 	.word	0x000000cc
        /*09b0*/ 	.word	0x00000070
        /*09b4*/ 	.short	0x010a
        /*09b6*/ 	.byte	0xff
	.zero		1


	//   ....[139]....
        /*09b8*/ 	.word	0x0000bc60
        /*09bc*/ 	.word	0x00000000
        /*09c0*/ 	.word	0x00000070
        /*09c4*/ 	.short	0x010a
        /*09c6*/ 	.byte	0xff
	.zero		1


	//   ....[140]....
        /*09c8*/ 	.word	0x0000bcb0
        /*09cc*/ 	.word	0x00000000
        /*09d0*/ 	.word	0x00000070
        /*09d4*/ 	.short	0x010a
        /*09d6*/ 	.byte	0xff
	.zero		1


	//----- nvinfo : EIATTR_NUM_MBARRIERS
	.align		4
.L_48:
        /*09d8*/ 	.byte	0x03, 0x38
        /*09da*/ 	.short	0x0024


	//----- nvinfo : EIATTR_EXIT_INSTR_OFFSETS
	.align		4
        /*09dc*/ 	.byte	0x04, 0x1c
        /*09de*/ 	.short	(.L_50 - .L_49)


	//   ....[0]....
.L_49:
        /*09e0*/ 	.word	0x000026d0


	//   ....[1]....
        /*09e4*/ 	.word	0x00002bc0


	//   ....[2]....
        /*09e8*/ 	.word	0x00002c20


	//   ....[3]....
        /*09ec*/ 	.word	0x00003920


	//   ....[4]....
        /*09f0*/ 	.word	0x00004980


	//   ....[5]....
        /*09f4*/ 	.word	0x000049c0


	//   ....[6]....
        /*09f8*/ 	.word	0x0000b0f0


	//----- nvinfo : EIATTR_MAX_THREADS
	.align		4
.L_50:
        /*09fc*/ 	.byte	0x04, 0x05
        /*09fe*/ 	.short	(.L_52 - .L_51)
.L_51:
        /*0a00*/ 	.word	0x00000100
        /*0a04*/ 	.word	0x00000001
        /*0a08*/ 	.word	0x00000001


	//----- nvinfo : EIATTR_CRS_STACK_SIZE
	.align		4
.L_52:
        /*0a0c*/ 	.byte	0x04, 0x1e
        /*0a0e*/ 	.short	(.L_54 - .L_53)
.L_53:
        /*0a10*/ 	.word	0x00000000


	//----- nvinfo : EIATTR_CBANK_PARAM_SIZE
	.align		4
.L_54:
        /*0a14*/ 	.byte	0x03, 0x19
        /*0a16*/ 	.short	0x0800


	//----- nvinfo : EIATTR_PARAM_CBANK
	.align		4
        /*0a18*/ 	.byte	0x04, 0x0a
        /*0a1a*/ 	.short	(.L_56 - .L_55)
	.align		4
.L_55:
        /*0a1c*/ 	.word	index@(.nv.constant0._ZN7cutlass13device_kernelINS_4gemm6kernel13GemmUniversalIN4cute5tupleIJiiiiEEENS1_10collective13CollectiveMmaINS1_35MainloopSm100TmaUmmaWarpSpecializedILi7ELi2ELi2ENS5_IJNS4_1CILi1EEESB_SB_EEEEENS5_IJNSA_ILi128EEENSA_ILi256EEENSA_ILi64EEEEEENS_12float_e4m3_tENS5_IJlSB_lEEESI_SJ_NS4_8TiledMMAINS4_8MMA_AtomIJNS4_10MMA_TraitsINS4_19SM100_MMA_F8F6F4_SSEJSI_SI_fSE_SF_NS4_17integral_constantINS4_4UMMA5MajorELSQ_0EEESR_NSO_INSP_7ScaleInELSS_0EEEST_EEEEEENS4_6LayoutISC_NS5_IJNSA_ILi0EEESX_SX_EEEEENS5_IJNS4_10UnderscoreES10_S10_EEEEENS4_13SM90_TMA_LOADENS4_14ComposedLayoutINS4_7SwizzleILi2ELi4ELi3EEENS4_18smem_ptr_flag_bitsILi8EEENSW_INS5_IJNSA_ILi8EEESG_EEENS5_IJSG_SB_EEEEEEEvNS4_8identityES13_S1D_vS1E_EENS_8epilogue10collective18CollectiveEpilogueINS1G_23Sm100TmaWarpSpecializedILi4ELi2ELi64ELb0ELb0EEEJSH_NS5_IJNSW_ISE_SB_EENSW_ISG_SB_EEEEESI_SJ_SI_SJ_NS1G_6fusion15FusionCallbacksIS1K_NS1O_17LinearCombinationISI_fSI_fLNS_15FloatRoundStyleE2EEESH_S1N_JEEENS4_5SM1004TMEM4LOAD26SM100_TMEM_LOAD_32dp32b64xES13_S1D_NS4_39AutoVectorizingCopyWithAssumedAlignmentILi128EEENS4_14SM90_TMA_STOREES1D_S1Z_S1Z_EEEvvEEEEvNT_6ParamsE)
        /*0a20*/ 	.short	0x0380
        /*0a22*/ 	.short	0x0800


	//----- nvinfo : EIATTR_SW_WAR
	.align		4
.L_56:
        /*0a24*/ 	.byte	0x04, 0x36
        /*0a26*/ 	.short	(.L_58 - .L_57)
.L_57:
        /*0a28*/ 	.word	0x00000008
.L_58:


//--------------------- .nv.callgraph             --------------------------
	.section	.nv.callgraph,"",@"SHT_CUDA_CALLGRAPH"
	.align	4
	.sectionentsize	8
	.align		4
        /*0000*/ 	.word	0x00000000
	.align		4
        /*0004*/ 	.word	0xffffffff
	.align		4
        /*0008*/ 	.word	index@(_ZN7cutlass13device_kernelINS_4gemm6kernel13GemmUniversalIN4cute5tupleIJiiiiEEENS1_10collective13CollectiveMmaINS1_35MainloopSm100TmaUmmaWarpSpecializedILi7ELi2ELi2ENS5_IJNS4_1CILi1EEESB_SB_EEEEENS5_IJNSA_ILi128EEENSA_ILi256EEENSA_ILi64EEEEEENS_12float_e4m3_tENS5_IJlSB_lEEESI_SJ_NS4_8TiledMMAINS4_8MMA_AtomIJNS4_10MMA_TraitsINS4_19SM100_MMA_F8F6F4_SSEJSI_SI_fSE_SF_NS4_17integral_constantINS4_4UMMA5MajorELSQ_0EEESR_NSO_INSP_7ScaleInELSS_0EEEST_EEEEEENS4_6LayoutISC_NS5_IJNSA_ILi0EEESX_SX_EEEEENS5_IJNS4_10UnderscoreES10_S10_EEEEENS4_13SM90_TMA_LOADENS4_14ComposedLayoutINS4_7SwizzleILi2ELi4ELi3EEENS4_18smem_ptr_flag_bitsILi8EEENSW_INS5_IJNSA_ILi8EEESG_EEENS5_IJSG_SB_EEEEEEEvNS4_8identityES13_S1D_vS1E_EENS_8epilogue10collective18CollectiveEpilogueINS1G_23Sm100TmaWarpSpecializedILi4ELi2ELi64ELb0ELb0EEEJSH_NS5_IJNSW_ISE_SB_EENSW_ISG_SB_EEEEESI_SJ_SI_SJ_NS1G_6fusion15FusionCallbacksIS1K_NS1O_17LinearCombinationISI_fSI_fLNS_15FloatRoundStyleE2EEESH_S1N_JEEENS4_5SM1004TMEM4LOAD26SM100_TMEM_LOAD_32dp32b64xES13_S1D_NS4_39AutoVectorizingCopyWithAssumedAlignmentILi128EEENS4_14SM90_TMA_STOREES1D_S1Z_S1Z_EEEvvEEEEvNT_6ParamsE)
	.align		4
        /*000c*/ 	.word	index@(__assertfail)
	.align		4
        /*0010*/ 	.word	0x00000000
	.align		4
        /*0014*/ 	.word	0xfffffffe
	.align		4
        /*0018*/ 	.word	0x00000000
	.align		4
        /*001c*/ 	.word	0xfffffffd
	.align		4
        /*0020*/ 	.word	0x00000000
	.align		4
        /*0024*/ 	.word	0xfffffffc


//--------------------- .nv.constant4             --------------------------
	.section	.nv.constant4,"a",@progbits
	.align	8
	.align		8
.nv.constant4:
        /*0000*/ 	.dword	__assertfail
	.align		8
        /*0008*/ 	.dword	__unnamed_1
	.align		8
        /*0010*/ 	.dword	__unnamed_2
	.align		8
        /*0018*/ 	.dword	__unnamed_3
	.align		8
        /*0020*/ 	.dword	_ZN40_INTERNAL_f86ef15d_4_k_cu_ea2465e3_306734cuda3std3__45__cpo5beginE
	.align		8
        /*0028*/ 	.dword	_ZN40_INTERNAL_f86ef15d_4_k_cu_ea2465e3_306734cuda3std3__45__cpo3endE
	.align		8
        /*0030*/ 	.dword	_ZN40_INTERNAL_f86ef15d_4_k_cu_ea2465e3_306734cuda3std3__45__cpo6cbeginE
	.align		8
        /*0038*/ 	.dword	_ZN40_INTERNAL_f86ef15d_4_k_cu_ea2465e3_306734cuda3std3__45__cpo4cendE
	.align		8
        /*0040*/ 	.dword	_ZN40_INTERNAL_f86ef15d_4_k_cu_ea2465e3_306734cuda3std3__442_GLOBAL__N__f86ef15d_4_k_cu_ea2465e3_306736ignoreE
	.align		8
        /*0048*/ 	.dword	_ZN40_INTERNAL_f86ef15d_4_k_cu_ea2465e3_306734cuda3std3__419piecewise_constructE
	.align		8
        /*0050*/ 	.dword	_ZN40_INTERNAL_f86ef15d_4_k_cu_ea2465e3_306734cuda3std3__48in_placeE
	.align		8
        /*0058*/ 	.dword	_ZN40_INTERNAL_f86ef15d_4_k_cu_ea2465e3_306734cuda3std6ranges3__45__cpo4swapE
	.align		8
        /*0060*/ 	.dword	_ZN40_INTERNAL_f86ef15d_4_k_cu_ea2465e3_306734cuda3std6ranges3__45__cpo9iter_moveE
	.align		8
        /*0068*/ 	.dword	_ZN40_INTERNAL_f86ef15d_4_k_cu_ea2465e3_306734cute7productE
	.align		8
        /*0070*/ 	.dword	_ZN40_INTERNAL_f86ef15d_4_k_cu_ea2465e3_306734cute1_E
	.align		8
        /*0078*/ 	.dword	$str$25
	.align		8
        /*0080*/ 	.dword	$str$26
	.align		8
        /*0088*/ 	.dword	$str$27
	.align		8
        /*0090*/ 	.dword	$str$28


//--------------------- .text._ZN7cutlass13device_kernelINS_4gemm6kernel13GemmUniversalIN4cute5tupleIJiiiiEEENS1_10collective13CollectiveMmaINS1_35MainloopSm100TmaUmmaWarpSpecializedILi7ELi2ELi2ENS5_IJNS4_1CILi1EEESB_SB_EEEEENS5_IJNSA_ILi128EEENSA_ILi256EEENSA_ILi64EEEEEENS_12float_e4m3_tENS5_IJlSB_lEEESI_SJ_NS4_8TiledMMAINS4_8MMA_AtomIJNS4_10MMA_TraitsINS4_19SM100_MMA_F8F6F4_SSEJSI_SI_fSE_SF_NS4_17integral_constantINS4_4UMMA5MajorELSQ_0EEESR_NSO_INSP_7ScaleInELSS_0EEEST_EEEEEENS4_6LayoutISC_NS5_IJNSA_ILi0EEESX_SX_EEEEENS5_IJNS4_10UnderscoreES10_S10_EEEEENS4_13SM90_TMA_LOADENS4_14ComposedLayoutINS4_7SwizzleILi2ELi4ELi3EEENS4_18smem_ptr_flag_bitsILi8EEENSW_INS5_IJNSA_ILi8EEESG_EEENS5_IJSG_SB_EEEEEEEvNS4_8identityES13_S1D_vS1E_EENS_8epilogue10collective18CollectiveEpilogueINS1G_23Sm100TmaWarpSpecializedILi4ELi2ELi64ELb0ELb0EEEJSH_NS5_IJNSW_ISE_SB_EENSW_ISG_SB_EEEEESI_SJ_SI_SJ_NS1G_6fusion15FusionCallbacksIS1K_NS1O_17LinearCombinationISI_fSI_fLNS_15FloatRoundStyleE2EEESH_S1N_JEEENS4_5SM1004TMEM4LOAD26SM100_TMEM_LOAD_32dp32b64xES13_S1D_NS4_39AutoVectorizingCopyWithAssumedAlignmentILi128EEENS4_14SM90_TMA_STOREES1D_S1Z_S1Z_EEEvvEEEEvNT_6ParamsE --------------------------
	.section	.text._ZN7cutlass13device_kernelINS_4gemm6kernel13GemmUniversalIN4cute5tupleIJiiiiEEENS1_10collective13CollectiveMmaINS1_35MainloopSm100TmaUmmaWarpSpecializedILi7ELi2ELi2ENS5_IJNS4_1CILi1EEESB_SB_EEEEENS5_IJNSA_ILi128EEENSA_ILi256EEENSA_ILi64EEEEEENS_12float_e4m3_tENS5_IJlSB_lEEESI_SJ_NS4_8TiledMMAINS4_8MMA_AtomIJNS4_10MMA_TraitsINS4_19SM100_MMA_F8F6F4_SSEJSI_SI_fSE_SF_NS4_17integral_constantINS4_4UMMA5MajorELSQ_0EEESR_NSO_INSP_7ScaleInELSS_0EEEST_EEEEEENS4_6LayoutISC_NS5_IJNSA_ILi0EEESX_SX_EEEEENS5_IJNS4_10UnderscoreES10_S10_EEEEENS4_13SM90_TMA_LOADENS4_14ComposedLayoutINS4_7SwizzleILi2ELi4ELi3EEENS4_18smem_ptr_flag_bitsILi8EEENSW_INS5_IJNSA_ILi8EEESG_EEENS5_IJSG_SB_EEEEEEEvNS4_8identityES13_S1D_vS1E_EENS_8epilogue10collective18CollectiveEpilogueINS1G_23Sm100TmaWarpSpecializedILi4ELi2ELi64ELb0ELb0EEEJSH_NS5_IJNSW_ISE_SB_EENSW_ISG_SB_EEEEESI_SJ_SI_SJ_NS1G_6fusion15FusionCallbacksIS1K_NS1O_17LinearCombinationISI_fSI_fLNS_15FloatRoundStyleE2EEESH_S1N_JEEENS4_5SM1004TMEM4LOAD26SM100_TMEM_LOAD_32dp32b64xES13_S1D_NS4_39AutoVectorizingCopyWithAssumedAlignmentILi128EEENS4_14SM90_TMA_STOREES1D_S1Z_S1Z_EEEvvEEEEvNT_6ParamsE,"ax",@progbits
	.align	128
.text._ZN7cutlass13device_kernelINS_4gemm6kernel13GemmUniversalIN4cute5tupleIJiiiiEEENS1_10collective13CollectiveMmaINS1_35MainloopSm100TmaUmmaWarpSpecializedILi7ELi2ELi2ENS5_IJNS4_1CILi1EEESB_SB_EEEEENS5_IJNSA_ILi128EEENSA_ILi256EEENSA_ILi64EEEEEENS_12float_e4m3_tENS5_IJlSB_lEEESI_SJ_NS4_8TiledMMAINS4_8MMA_AtomIJNS4_10MMA_TraitsINS4_19SM100_MMA_F8F6F4_SSEJSI_SI_fSE_SF_NS4_17integral_constantINS4_4UMMA5MajorELSQ_0EEESR_NSO_INSP_7ScaleInELSS_0EEEST_EEEEEENS4_6LayoutISC_NS5_IJNSA_ILi0EEESX_SX_EEEEENS5_IJNS4_10UnderscoreES10_S10_EEEEENS4_13SM90_TMA_LOADENS4_14ComposedLayoutINS4_7SwizzleILi2ELi4ELi3EEENS4_18smem_ptr_flag_bitsILi8EEENSW_INS5_IJNSA_ILi8EEESG_EEENS5_IJSG_SB_EEEEEEEvNS4_8identityES13_S1D_vS1E_EENS_8epilogue10collective18CollectiveEpilogueINS1G_23Sm100TmaWarpSpecializedILi4ELi2ELi64ELb0ELb0EEEJSH_NS5_IJNSW_ISE_SB_EENSW_ISG_SB_EEEEESI_SJ_SI_SJ_NS1G_6fusion15FusionCallbacksIS1K_NS1O_17LinearCombinationISI_fSI_fLNS_15FloatRoundStyleE2EEESH_S1N_JEEENS4_5SM1004TMEM4LOAD26SM100_TMEM_LOAD_32dp32b64xES13_S1D_NS4_39AutoVectorizingCopyWithAssumedAlignmentILi128EEENS4_14SM90_TMA_STOREES1D_S1Z_S1Z_EEEvvEEEEvNT_6ParamsE:
        .type           _ZN7cutlass13device_kernelINS_4gemm6kernel13GemmUniversalIN4cute5tupleIJiiiiEEENS1_10collective13CollectiveMmaINS1_35MainloopSm100TmaUmmaWarpSpecializedILi7ELi2ELi2ENS5_IJNS4_1CILi1EEESB_SB_EEEEENS5_IJNSA_ILi128EEENSA_ILi256EEENSA_ILi64EEEEEENS_12float_e4m3_tENS5_IJlSB_lEEESI_SJ_NS4_8TiledMMAINS4_8MMA_AtomIJNS4_10MMA_TraitsINS4_19SM100_MMA_F8F6F4_SSEJSI_SI_fSE_SF_NS4_17integral_constantINS4_4UMMA5MajorELSQ_0EEESR_NSO_INSP_7ScaleInELSS_0EEEST_EEEEEENS4_6LayoutISC_NS5_IJNSA_ILi0EEESX_SX_EEEEENS5_IJNS4_10UnderscoreES10_S10_EEEEENS4_13SM90_TMA_LOADENS4_14ComposedLayoutINS4_7SwizzleILi2ELi4ELi3EEENS4_18smem_ptr_flag_bitsILi8EEENSW_INS5_IJNSA_ILi8EEESG_EEENS5_IJSG_SB_EEEEEEEvNS4_8identityES13_S1D_vS1E_EENS_8epilogue10collective18CollectiveEpilogueINS1G_23Sm100TmaWarpSpecializedILi4ELi2ELi64ELb0ELb0EEEJSH_NS5_IJNSW_ISE_SB_EENSW_ISG_SB_EEEEESI_SJ_SI_SJ_NS1G_6fusion15FusionCallbacksIS1K_NS1O_17LinearCombinationISI_fSI_fLNS_15FloatRoundStyleE2EEESH_S1N_JEEENS4_5SM1004TMEM4LOAD26SM100_TMEM_LOAD_32dp32b64xES13_S1D_NS4_39AutoVectorizingCopyWithAssumedAlignmentILi128EEENS4_14SM90_TMA_STOREES1D_S1Z_S1Z_EEEvvEEEEvNT_6ParamsE,@function
        .size           _ZN7cutlass13device_kernelINS_4gemm6kernel13GemmUniversalIN4cute5tupleIJiiiiEEENS1_10collective13CollectiveMmaINS1_35MainloopSm100TmaUmmaWarpSpecializedILi7ELi2ELi2ENS5_IJNS4_1CILi1EEESB_SB_EEEEENS5_IJNSA_ILi128EEENSA_ILi256EEENSA_ILi64EEEEEENS_12float_e4m3_tENS5_IJlSB_lEEESI_SJ_NS4_8TiledMMAINS4_8MMA_AtomIJNS4_10MMA_TraitsINS4_19SM100_MMA_F8F6F4_SSEJSI_SI_fSE_SF_NS4_17integral_constantINS4_4UMMA5MajorELSQ_0EEESR_NSO_INSP_7ScaleInELSS_0EEEST_EEEEEENS4_6LayoutISC_NS5_IJNSA_ILi0EEESX_SX_EEEEENS5_IJNS4_10UnderscoreES10_S10_EEEEENS4_13SM90_TMA_LOADENS4_14ComposedLayoutINS4_7SwizzleILi2ELi4ELi3EEENS4_18smem_ptr_flag_bitsILi8EEENSW_INS5_IJNSA_ILi8EEESG_EEENS5_IJSG_SB_EEEEEEEvNS4_8identityES13_S1D_vS1E_EENS_8epilogue10collective18CollectiveEpilogueINS1G_23Sm100TmaWarpSpecializedILi4ELi2ELi64ELb0ELb0EEEJSH_NS5_IJNSW_ISE_SB_EENSW_ISG_SB_EEEEESI_SJ_SI_SJ_NS1G_6fusion15FusionCallbacksIS1K_NS1O_17LinearCombinationISI_fSI_fLNS_15FloatRoundStyleE2EEESH_S1N_JEEENS4_5SM1004TMEM4LOAD26SM100_TMEM_LOAD_32dp32b64xES13_S1D_NS4_39AutoVectorizingCopyWithAssumedAlignmentILi128EEENS4_14SM90_TMA_STOREES1D_S1Z_S1Z_EEEvvEEEEvNT_6ParamsE,(.L_x_176 - _ZN7cutlass13device_kernelINS_4gemm6kernel13GemmUniversalIN4cute5tupleIJiiiiEEENS1_10collective13CollectiveMmaINS1_35MainloopSm100TmaUmmaWarpSpecializedILi7ELi2ELi2ENS5_IJNS4_1CILi1EEESB_SB_EEEEENS5_IJNSA_ILi128EEENSA_ILi256EEENSA_ILi64EEEEEENS_12float_e4m3_tENS5_IJlSB_lEEESI_SJ_NS4_8TiledMMAINS4_8MMA_AtomIJNS4_10MMA_TraitsINS4_19SM100_MMA_F8F6F4_SSEJSI_SI_fSE_SF_NS4_17integral_constantINS4_4UMMA5MajorELSQ_0EEESR_NSO_INSP_7ScaleInELSS_0EEEST_EEEEEENS4_6LayoutISC_NS5_IJNSA_ILi0EEESX_SX_EEEEENS5_IJNS4_10UnderscoreES10_S10_EEEEENS4_13SM90_TMA_LOADENS4_14ComposedLayoutINS4_7SwizzleILi2ELi4ELi3EEENS4_18smem_ptr_flag_bitsILi8EEENSW_INS5_IJNSA_ILi8EEESG_EEENS5_IJSG_SB_EEEEEEEvNS4_8identityES13_S1D_vS1E_EENS_8epilogue10collective18CollectiveEpilogueINS1G_23Sm100TmaWarpSpecializedILi4ELi2ELi64ELb0ELb0EEEJSH_NS5_IJNSW_ISE_SB_EENSW_ISG_SB_EEEEESI_SJ_SI_SJ_NS1G_6fusion15FusionCallbacksIS1K_NS1O_17LinearCombinationISI_fSI_fLNS_15FloatRoundStyleE2EEESH_S1N_JEEENS4_5SM1004TMEM4LOAD26SM100_TMEM_LOAD_32dp32b64xES13_S1D_NS4_39AutoVectorizingCopyWithAssumedAlignmentILi128EEENS4_14SM90_TMA_STOREES1D_S1Z_S1Z_EEEvvEEEEvNT_6ParamsE)
        .other          _ZN7cutlass13device_kernelINS_4gemm6kernel13GemmUniversalIN4cute5tupleIJiiiiEEENS1_10collective13CollectiveMmaINS1_35MainloopSm100TmaUmmaWarpSpecializedILi7ELi2ELi2ENS5_IJNS4_1CILi1EEESB_SB_EEEEENS5_IJNSA_ILi128EEENSA_ILi256EEENSA_ILi64EEEEEENS_12float_e4m3_tENS5_IJlSB_lEEESI_SJ_NS4_8TiledMMAINS4_8MMA_AtomIJNS4_10MMA_TraitsINS4_19SM100_MMA_F8F6F4_SSEJSI_SI_fSE_SF_NS4_17integral_constantINS4_4UMMA5MajorELSQ_0EEESR_NSO_INSP_7ScaleInELSS_0EEEST_EEEEEENS4_6LayoutISC_NS5_IJNSA_ILi0EEESX_SX_EEEEENS5_IJNS4_10UnderscoreES10_S10_EEEEENS4_13SM90_TMA_LOADENS4_14ComposedLayoutINS4_7SwizzleILi2ELi4ELi3EEENS4_18smem_ptr_flag_bitsILi8EEENSW_INS5_IJNSA_ILi8EEESG_EEENS5_IJSG_SB_EEEEEEEvNS4_8identityES13_S1D_vS1E_EENS_8epilogue10collective18CollectiveEpilogueINS1G_23Sm100TmaWarpSpecializedILi4ELi2ELi64ELb0ELb0EEEJSH_NS5_IJNSW_ISE_SB_EENSW_ISG_SB_EEEEESI_SJ_SI_SJ_NS1G_6fusion15FusionCallbacksIS1K_NS1O_17LinearCombinationISI_fSI_fLNS_15FloatRoundStyleE2EEESH_S1N_JEEENS4_5SM1004TMEM4LOAD26SM100_TMEM_LOAD_32dp32b64xES13_S1D_NS4_39AutoVectorizingCopyWithAssumedAlignmentILi128EEENS4_14SM90_TMA_STOREES1D_S1Z_S1Z_EEEvvEEEEvNT_6ParamsE,@"STO_CUDA_ENTRY STV_DEFAULT"
_ZN7cutlass13device_kernelINS_4gemm6kernel13GemmUniversalIN4cute5tupleIJiiiiEEENS1_10collective13CollectiveMmaINS1_35MainloopSm100TmaUmmaWarpSpecializedILi7ELi2ELi2ENS5_IJNS4_1CILi1EEESB_SB_EEEEENS5_IJNSA_ILi128EEENSA_ILi256EEENSA_ILi64EEEEEENS_12float_e4m3_tENS5_IJlSB_lEEESI_SJ_NS4_8TiledMMAINS4_8MMA_AtomIJNS4_10MMA_TraitsINS4_19SM100_MMA_F8F6F4_SSEJSI_SI_fSE_SF_NS4_17integral_constantINS4_4UMMA5MajorELSQ_0EEESR_NSO_INSP_7ScaleInELSS_0EEEST_EEEEEENS4_6LayoutISC_NS5_IJNSA_ILi0EEESX_SX_EEEEENS5_IJNS4_10UnderscoreES10_S10_EEEEENS4_13SM90_TMA_LOADENS4_14ComposedLayoutINS4_7SwizzleILi2ELi4ELi3EEENS4_18smem_ptr_flag_bitsILi8EEENSW_INS5_IJNSA_ILi8EEESG_EEENS5_IJSG_SB_EEEEEEEvNS4_8identityES13_S1D_vS1E_EENS_8epilogue10collective18CollectiveEpilogueINS1G_23Sm100TmaWarpSpecializedILi4ELi2ELi64ELb0ELb0EEEJSH_NS5_IJNSW_ISE_SB_EENSW_ISG_SB_EEEEESI_SJ_SI_SJ_NS1G_6fusion15FusionCallbacksIS1K_NS1O_17LinearCombinationISI_fSI_fLNS_15FloatRoundStyleE2EEESH_S1N_JEEENS4_5SM1004TMEM4LOAD26SM100_TMEM_LOAD_32dp32b64xES13_S1D_NS4_39AutoVectorizingCopyWithAssumedAlignmentILi128EEENS4_14SM90_TMA_STOREES1D_S1Z_S1Z_EEEvvEEEEvNT_6ParamsE:
[----:B------:R-:W1:Y:S01]  /*0000*/  LDC R1, c[0x0][0x37c] ;  /* 0x0000df00ff017b82 */ /* 0x000e620000000800 */
[----:B------:R-:W2:Y:S01]  /*0010*/  S2R R185, SR_TID.X ;  /* 0x0000000000b97919 */ /* 0x000ea20000002100 */
[----:B------:R-:W3:Y:S01]  /*0020*/  LDCU.64 UR4, c[0x0][0x890] ;  /* 0x00011200ff0477ac */ /* 0x000ee20008000a00 */
[----:B------:R-:W-:Y:S02]  /*0030*/  PRMT R171, RZ, 0x7610, R171 ;  /* 0x00007610ffab7816 */ /* 0x000fe400000000ab */
[----:B------:R-:W-:Y:S01]  /*0040*/  ELECT P5, URZ, PT ;  /* 0x0000000000ff782f */ /* 0x000fe200038a0000 */
[----:B------:R-:W4:Y:S01]  /*0050*/  LDCU.64 UR46, c[0x0][0x358] ;  /* 0x00006b00ff2e77ac */ /* 0x000f220008000a00 */
[----:B---3--:R-:W-:-:S04]  /*0060*/  UISETP.NE.U32.AND UP0, UPT, UR4, URZ, UPT ;  /* 0x000000ff0400728c */ /* 0x008fc8000bf05070 */
[----:B------:R-:W-:Y:S01]  /*0070*/  UISETP.NE.AND.EX UP0, UPT, UR5, URZ, UPT, UP0 ;  /* 0x000000ff0500728c */ /* 0x000fe2000bf05300 */
[----:B--2---:R-:W-:-:S05]  /*0080*/  SHF.R.U32.HI R173, RZ, 0x5, R185 ;  /* 0x00000005ffad7819 */ /* 0x004fca00000116b9 */
[----:B------:R-:W2:Y:S02]  /*0090*/  SHFL.IDX PT, R0, R173, RZ, 0x1f ;  /* 0x00001fffad007589 */ /* 0x000ea400000e0000 */
[----:B--2---:R-:W-:Y:S01]  /*00a0*/  R2UR UR8, R0 ;  /* 0x00000000000872ca */ /* 0x004fe200000e0000 */
[----:B-1--4-:R-:W-:-:S14]  /*00b0*/  BRA.U UP0, `(.L_x_0) ;  /* 0x00000001002c7547 */ /* 0x012fdc000b800000 */
[----:B------:R-:W1:Y:S02]  /*00c0*/  LDCU.64 UR6, c[0x0][0x888] ;  /* 0x00011100ff0677ac */ /* 0x000e640008000a00 */
[----:B-1----:R-:W-:-:S04]  /*00d0*/  UISETP.NE.U32.AND UP0, UPT, UR6, URZ, UPT ;  /* 0x000000ff0600728c */ /* 0x002fc8000bf05070 */
[----:B------:R-:W-:-:S09]  /*00e0*/  UISETP.NE.AND.EX UP0, UPT, UR7, URZ, UPT, UP0 ;  /* 0x000000ff0700728c */ /* 0x000fd2000bf05300 */
[----:B------:R-:W-:Y:S05]  /*00f0*/  BRA.U !UP0, `(.L_x_1) ;  /* 0x0000000108107547 */ /* 0x000fea000b800000 */
[----:B------:R-:W1:Y:S02]  /*0100*/  LDC.64 R2, c[0x0][0x888] ;  /* 0x00022200ff027b82 */ /* 0x000e640000000a00 */
[----:B-1----:R1:W5:Y:S01]  /*0110*/  LDG.E R81, desc[UR46][R2.64] ;  /* 0x0000002e02517981 */ /* 0x002362000c1e1900 */
[----:B------:R-:W-:Y:S01]  /*0120*/  HFMA2 R171, -RZ, RZ, 0, 5.9604644775390625e-08 ;  /* 0x00000001ffab7431 */ /* 0x000fe200000001ff */
[----:B------:R-:W-:Y:S05]  /*0130*/  BRA `(.L_x_0) ;  /* 0x00000000000c7947 */ /* 0x000fea0003800000 */
.L_x_1:
[----:B------:R-:W1:Y:S01]  /*0140*/  LDCU UR6, c[0x0][0x880] ;  /* 0x00011000ff0677ac */ /* 0x000e620008000800 */
[----:B------:R-:W-:Y:S01]  /*0150*/  HFMA2 R171, -RZ, RZ, 0, 5.9604644775390625e-08 ;  /* 0x00000001ffab7431 */ /* 0x000fe200000001ff */
[----:B-1----:R-:W-:-:S07]  /*0160*/  MOV R81, UR6 ;  /* 0x0000000600517c02 */ /* 0x002fce0008000f00 */
.L_x_0:
[----:B------:R-:W2:Y:S02]  /*0170*/  LDCU.64 UR6, c[0x0][0x8b0] ;  /* 0x00011600ff0677ac */ /* 0x000ea40008000a00 */
[----:B--2---:R-:W-:-:S04]  /*0180*/  UISETP.NE.U32.AND UP0, UPT, UR6, URZ, UPT ;  /* 0x000000ff0600728c */ /* 0x004fc8000bf05070 */
[----:B------:R-:W-:-:S09]  /*0190*/  UISETP.NE.AND.EX UP0, UPT, UR7, URZ, UPT, UP0 ;  /* 0x000000ff0700728c */ /* 0x000fd2000bf05300 */
[----:B------:R-:W-:Y:S05]  /*01a0*/  BRA.U UP0, `(.L_x_2) ;  /* 0x0000000100247547 */ /* 0x000fea000b800000 */
[----:B------:R-:W2:Y:S02]  /*01b0*/  LDCU.64 UR6, c[0x0][0x8a8] ;  /* 0x00011500ff0677ac */ /* 0x000ea40008000a00 */
[----:B--2---:R-:W-:-:S04]  /*01c0*/  UISETP.NE.U32.AND UP0, UPT, UR6, URZ, UPT ;  /* 0x000000ff0600728c */ /* 0x004fc8000bf05070 */
[----:B------:R-:W-:-:S09]  /*01d0*/  UISETP.NE.AND.EX UP0, UPT, UR7, URZ, UPT, UP0 ;  /* 0x000000ff0700728c */ /* 0x000fd2000bf05300 */
[----:B------:R-:W-:Y:S05]  /*01e0*/  BRA.U !UP0, `(.L_x_3) ;  /* 0x00000001080c7547 */ /* 0x000fea000b800000 */
[----:B------:R-:W2:Y:S02]  /*01f0*/  LDC.64 R78, c[0x0][0x8a8] ;  /* 0x00022a00ff4e7b82 */ /* 0x000ea40000000a00 */
[----:B--2---:R2:W5:Y:S01]  /*0200*/  LDG.E R78, desc[UR46][R78.64] ;  /* 0x0000002e4e4e7981 */ /* 0x004562000c1e1900 */
[----:B------:R-:W-:Y:S05]  /*0210*/  BRA `(.L_x_2) ;  /* 0x0000000000087947 */ /* 0x000fea0003800000 */
.L_x_3:
[----:B------:R-:W2:Y:S02]  /*0220*/  LDCU UR6, c[0x0][0x8a0] ;  /* 0x00011400ff0677ac */ /* 0x000ea40008000800 */
[----:B--2---:R-:W-:Y:S02]  /*0230*/  MOV R78, UR6 ;  /* 0x00000006004e7c02 */ /* 0x004fe40008000f00 */
.L_x_2:
[----:B------:R-:W-:Y:S01]  /*0240*/  IMAD.U32 R0, RZ, RZ, UR8 ;  /* 0x00000008ff007e24 */ /* 0x000fe2000f8e00ff */
[----:B------:R-:W-:Y:S04]  /*0250*/  BSSY.RECONVERGENT B0, `(.L_x_4) ;  /* 0x000000c000007945 */ /* 0x000fe80003800200 */
[C---:B------:R-:W-:Y:S02]  /*0260*/  ISETP.NE.OR P1, PT, R0.reuse, 0x1, !P5 ;  /* 0x000000010000780c */ /* 0x040fe40006f25670 */
[----:B------:R-:W-:-:S11]  /*0270*/  ISETP.NE.OR P0, PT, R0, 0x3, !P5 ;  /* 0x000000030000780c */ /* 0x000fd60006f05670 */
[----:B------:R-:W-:Y:S05]  /*0280*/  @P1 BRA `(.L_x_5) ;  /* 0x0000000000201947 */ /* 0x000fea0003800000 */
[----:B------:R-:W3:Y:S02]  /*0290*/  LDCU.64 UR6, c[0x0][0x348] ;  /* 0x00006900ff0677ac */ /* 0x000ee40008000a00 */
[----:B---3--:R-:W-:Y:S02]  /*02a0*/  UIADD3 UR10, UP1, UPT, UR6, 0x80, URZ ;  /* 0x00000080060a7890 */ /* 0x008fe4000ff3e0ff */
[----:B------:R-:W-:Y:S02]  /*02b0*/  UIADD3 UR6, UP0, UPT, UR6, 0x180, URZ ;  /* 0x0000018006067890 */ /* 0x000fe4000ff1e0ff */
[----:B------:R-:W-:Y:S02]  /*02c0*/  UIADD3.X UR11, UPT, UPT, URZ, UR7, URZ, UP1, !UPT ;  /* 0x00000007ff0b7290 */ /* 0x000fe40008ffe4ff */
[----:B------:R-:W-:-:S07]  /*02d0*/  UIADD3.X UR7, UPT, UPT, URZ, UR7, URZ, UP0, !UPT ;  /* 0x00000007ff077290 */ /* 0x000fce00087fe4ff */
[----:B------:R3:W-:Y:S02]  /*02e0*/  UTMACCTL.PF [UR10] ;  /* 0x000000000a0079b9 */ /* 0x0007e40008040000 */
[----:B------:R3:W-:Y:S02]  /*02f0*/  UTMACCTL.PF [UR6] ;  /* 0x00000000060079b9 */ /* 0x0007e40008040000 */
[----:B---3--:R-:W-:Y:S01]  /*0300*/  NOP ;  /* 0x0000000000007918 */ /* 0x008fe20000000000 */
.L_x_5:
[----:B------:R-:W-:Y:S05]  /*0310*/  BSYNC.RECONVERGENT B0 ;  /* 0x0000000000007941 */ /* 0x000fea0003800200 */
.L_x_4:
[----:B------:R-:W-:Y:S04]  /*0320*/  BSSY.RECONVERGENT B0, `(.L_x_6) ;  /* 0x000000a000007945 */ /* 0x000fe80003800200 */
        /* <DEDUP_REMOVED lines=9> */
.L_x_7:
[----:B------:R-:W-:Y:S05]  /*03c0*/  BSYNC.RECONVERGENT B0 ;  /* 0x0000000000007941 */ /* 0x000fea0003800200 */
.L_x_6:
[----:B------:R-:W3:Y:S01]  /*03d0*/  LDCU.64 UR6, c[0x0][0x888] ;  /* 0x00011100ff0677ac */ /* 0x000ee20008000a00 */
[----:B------:R-:W-:Y:S02]  /*03e0*/  UISETP.EQ.U32.AND UP1, UPT, UR4, URZ, UPT ;  /* 0x000000ff0400728c */ /* 0x000fe4000bf22070 */
[----:B------:R-:W-:Y:S02]  /*03f0*/  UPLOP3.LUT UP2, UPT, UPT, UPT, UPT, 0x80, 0x8 ;  /* 0x000000000008789c */ /* 0x000fe40003f4f070 */
[----:B---3--:R-:W-:-:S04]  /*0400*/  UISETP.NE.U32.AND UP0, UPT, UR6, URZ, UPT ;  /* 0x000000ff0600728c */ /* 0x008fc8000bf05070 */
[----:B------:R-:W-:-:S04]  /*0410*/  UISETP.NE.AND.EX UP0, UPT, UR7, URZ, UPT, UP0 ;  /* 0x000000ff0700728c */ /* 0x000fc8000bf05300 */
[----:B------:R-:W-:-:S04]  /*0420*/  UISETP.EQ.OR.EX UP3, UPT, UR5, URZ, !UP0, UP1 ;  /* 0x000000ff0500728c */ /* 0x000fc8000c762710 */
[----:B------:R-:W-:-:S05]  /*0430*/  UP2UR UR50, UPR, URZ, 0x8 ;  /* 0x00000008ff327883 */ /* 0x000fca0008000000 */
[----:B------:R-:W-:Y:S07]  /*0440*/  BRA.U !UP3, `(.L_x_8) ;  /* 0x000000010b207547 */ /* 0x000fee000b800000 */
[----:B------:R-:W-:Y:S01]  /*0450*/  UISETP.NE.U32.AND UP2, UPT, UR4, URZ, UPT ;  /* 0x000000ff0400728c */ /* 0x000fe2000bf45070 */
[----:B-----5:R-:W-:Y:S01]  /*0460*/  FSETP.NEU.AND P0, PT, R81, RZ, PT ;  /* 0x000000ff5100720b */ /* 0x020fe20003f0d000 */
[----:B------:R-:W-:Y:S02]  /*0470*/  USEL UR4, URZ, 0xffffffff, UP0 ;  /* 0xffffffffff047887 */ /* 0x000fe40008000000 */
[----:B------:R-:W-:-:S10]  /*0480*/  UISETP.NE.AND.EX UP2, UPT, UR5, URZ, UPT, UP2 ;  /* 0x000000ff0500728c */ /* 0x000fd4000bf45320 */
[----:B------:R-:W-:Y:S01]  /*0490*/  VOTEU.ANY UP1, P0 ;  /* 0x0000000000ff7886 */ /* 0x000fe20000020100 */
[----:B------:R-:W-:-:S04]  /*04a0*/  @!UP2 USEL UR4, URZ, 0xffffffff, UP1 ;  /* 0xffffffffff04a887 */ /* 0x000fc80008800000 */
[----:B------:R-:W-:-:S04]  /*04b0*/  ULOP3.LUT UR4, UR4, 0x1, URZ, 0xc0, !UPT ;  /* 0x0000000104047892 */ /* 0x000fc8000f8ec0ff */
[----:B------:R-:W-:-:S11]  /*04c0*/  UISETP.NE.U32.AND UP2, UPT, UR4, 0x1, UPT ;  /* 0x000000010400788c */ /* 0x000fd6000bf45070 */
.L_x_8:
[----:B-1----:R-:W1:Y:S01]  /*04d0*/  SHFL.IDX PT, R2, R173, RZ, 0x1f ;  /* 0x00001fffad027589 */ /* 0x002e6200000e0000 */
[----:B------:R-:W-:-:S04]  /*04e0*/  UISETP.NE.AND UP1, UPT, UR8, 0x2, UPT ;  /* 0x000000020800788c */ /* 0x000fc8000bf25270 */
[----:B------:R-:W-:Y:S01]  /*04f0*/  USEL UR6, URZ, 0x1, UP1 ;  /* 0x00000001ff067887 */ /* 0x000fe20008800000 */
[----:B-1----:R-:W-:-:S13]  /*0500*/  ISETP.NE.AND P0, PT, R2, RZ, PT ;  /* 0x000000ff0200720c */ /* 0x002fda0003f05270 */
[----:B------:R-:W-:Y:S05]  /*0510*/  @P0 BRA `(.L_x_9) ;  /* 0x0000000000600947 */ /* 0x000fea0003800000 */
[----:B------:R-:W1:Y:S01]  /*0520*/  S2UR UR5, SR_CgaCtaId ;  /* 0x00000000000579c3 */ /* 0x000e620000008800 */
[----:B------:R-:W-:Y:S01]  /*0530*/  UMOV UR7, 0x400 ;  /* 0x0000040000077882 */ /* 0x000fe20000000000 */
[----:B------:R-:W-:Y:S01]  /*0540*/  UMOV UR4, 0x1 ;  /* 0x0000000100047882 */ /* 0x000fe20000000000 */
[----:B------:R-:W-:Y:S01]  /*0550*/  ELECT P0, URZ, PT ;  /* 0x0000000000ff782f */ /* 0x000fe20003800000 */
[----:B------:R-:W-:-:S04]  /*0560*/  UIADD3 UR10, UPT, UPT, -UR4, 0x100000, URZ ;  /* 0x00100000040a7890 */ /* 0x000fc8000fffe1ff */
[----:B------:R-:W-:Y:S02]  /*0570*/  USHF.L.U32 UR11, UR10, 0xb, URZ ;  /* 0x0000000b0a0b7899 */ /* 0x000fe400080006ff */
[----:B------:R-:W-:Y:S02]  /*0580*/  USHF.L.U32 UR10, UR10, 0x1, URZ ;  /* 0x000000010a0a7899 */ /* 0x000fe400080006ff */
[----:B-1----:R-:W-:Y:S01]  /*0590*/  ULEA UR5, UR5, UR7, 0x18 ;  /* 0x0000000705057291 */ /* 0x002fe2000f8ec0ff */
[----:B------:R-:W1:Y:S11]  /*05a0*/  FENCE.VIEW.ASYNC.S ;  /* 0x00000000000073c6 */ /* 0x000e760000000000 */
[----:B-1----:R1:W3:Y:S01]  /*05b0*/  SYNCS.EXCH.64 URZ, [UR5], UR10 ;  /* 0x0000000a05ff75b2 */ /* 0x0022e20008000100 */
[----:B------:R1:W4:Y:S01]  /*05c0*/  SYNCS.EXCH.64 URZ, [UR5+0x38], UR10 ;  /* 0x0000380a05ff75b2 */ /* 0x0003220008000100 */
[----:B------:R1:W1:Y:S01]  /*05d0*/  SYNCS.EXCH.64 URZ, [UR5+0x8], UR10 ;  /* 0x0000080a05ff75b2 */ /* 0x0002620008000100 */
        /* <DEDUP_REMOVED lines=11> */
[----:B------:R-:W-:Y:S01]  /*0690*/  NOP ;  /* 0x0000000000007918 */ /* 0x000fe20000000000 */
.L_x_9:
[----:B------:R-:W2:Y:S01]  /*06a0*/  SHFL.IDX PT, R2, R173, RZ, 0x1f ;  /* 0x00001fffad027589 */ /* 0x000ea200000e0000 */
[----:B------:R-:W-:Y:S01]  /*06b0*/  NOP ;  /* 0x0000000000007918 */ /* 0x000fe20000000000 */
[----:B--2---:R-:W-:-:S13]  /*06c0*/  ISETP.NE.AND P0, PT, R2, 0x1, PT ;  /* 0x000000010200780c */ /* 0x004fda0003f05270 */
[----:B------:R-:W-:Y:S05]  /*06d0*/  @P0 BRA `(.L_x_10) ;  /* 0x0000000000580947 */ /* 0x000fea0003800000 */
[----:B------:R-:W2:Y:S01]  /*06e0*/  S2UR UR7, SR_CgaCtaId ;  /* 0x00000000000779c3 */ /* 0x000ea20000008800 */
[----:B------:R-:W-:Y:S01]  /*06f0*/  UMOV UR9, 0x400 ;  /* 0x0000040000097882 */ /* 0x000fe20000000000 */
[----:B-1----:R-:W-:Y:S01]  /*0700*/  UMOV UR5, 0x20 ;  /* 0x0000002000057882 */ /* 0x002fe20000000000 */
[----:B------:R-:W-:Y:S01]  /*0710*/  UMOV UR4, 0x80 ;  /* 0x0000008000047882 */ /* 0x000fe20000000000 */
[----:B------:R-:W-:-:S04]  /*0720*/  UIADD3 UR10, UPT, UPT, -UR5, 0x100000, URZ ;  /* 0x00100000050a7890 */ /* 0x000fc8000fffe1ff */
[----:B------:R-:W-:Y:S02]  /*0730*/  USHF.L.U32 UR11, UR10, 0xb, URZ ;  /* 0x0000000b0a0b7899 */ /* 0x000fe400080006ff */
[----:B------:R-:W-:Y:S02]  /*0740*/  USHF.L.U32 UR10, UR10, 0x1, URZ ;  /* 0x000000010a0a7899 */ /* 0x000fe400080006ff */
[----:B------:R-:W-:-:S04]  /*0750*/  UIADD3 UR4, UPT, UPT, -UR4, 0x100000, URZ ;  /* 0x0010000004047890 */ /* 0x000fc8000fffe1ff */
[----:B------:R-:W-:Y:S02]  /*0760*/  USHF.L.U32 UR5, UR4, 0xb, URZ ;  /* 0x0000000b04057899 */ /* 0x000fe400080006ff */
[----:B------:R-:W-:Y:S01]  /*0770*/  USHF.L.U32 UR4, UR4, 0x1, URZ ;  /* 0x0000000104047899 */ /* 0x000fe200080006ff */
[----:B------:R-:W-:Y:S01]  /*0780*/  ELECT P0, URZ, PT ;  /* 0x0000000000ff782f */ /* 0x000fe20003800000 */
[----:B--2---:R-:W-:Y:S01]  /*0790*/  ULEA UR7, UR7, UR9, 0x18 ;  /* 0x0000000907077291 */ /* 0x004fe2000f8ec0ff */
[----:B------:R-:W1:Y:S11]  /*07a0*/  FENCE.VIEW.ASYNC.S ;  /* 0x00000000000073c6 */ /* 0x000e760000000000 */
[----:B-1----:R2:W1:Y:S01]  /*07b0*/  SYNCS.EXCH.64 URZ, [UR7+0x70], UR10 ;  /* 0x0000700a07ff75b2 */ /* 0x0024620008000100 */
[----:B------:R2:W1:Y:S01]  /*07c0*/  SYNCS.EXCH.64 URZ, [UR7+0x90], UR4 ;  /* 0x0000900407ff75b2 */ /* 0x0004620008000100 */
[----:B------:R2:W1:Y:S01]  /*07d0*/  SYNCS.EXCH.64 URZ, [UR7+0x78], UR10 ;  /* 0x0000780a07ff75b2 */ /* 0x0004620008000100 */
[----:B------:R2:W1:Y:S01]  /*07e0*/  SYNCS.EXCH.64 URZ, [UR7+0x98], UR4 ;  /* 0x0000980407ff75b2 */ /* 0x0004620008000100 */
[----:B------:R2:W1:Y:S01]  /*07f0*/  SYNCS.EXCH.64 URZ, [UR7+0x80], UR10 ;  /* 0x0000800a07ff75b2 */ /* 0x0004620008000100 */
[----:B------:R2:W1:Y:S01]  /*0800*/  SYNCS.EXCH.64 URZ, [UR7+0xa0], UR4 ;  /* 0x0000a00407ff75b2 */ /* 0x0004620008000100 */
[----:B------:R2:W1:Y:S01]  /*0810*/  SYNCS.EXCH.64 URZ, [UR7+0x88], UR10 ;  /* 0x0000880a07ff75b2 */ /* 0x0004620008000100 */
[----:B------:R2:W1:Y:S02]  /*0820*/  SYNCS.EXCH.64 URZ, [UR7+0xa8], UR4 ;  /* 0x0000a80407ff75b2 */ /* 0x0004640008000100 */
[----:B--2---:R-:W-:Y:S01]  /*0830*/  NOP ;  /* 0x0000000000007918 */ /* 0x004fe20000000000 */
.L_x_10:
[----:B------:R-:W2:Y:S01]  /*0840*/  SHFL.IDX PT, R2, R173, RZ, 0x1f ;  /* 0x00001fffad027589 */ /* 0x000ea200000e0000 */
[----:B------:R-:W-:Y:S01]  /*0850*/  NOP ;  /* 0x0000000000007918 */ /* 0x000fe20000000000 */
[----:B--2---:R-:W-:-:S13]  /*0860*/  ISETP.NE.AND P0, PT, R2, 0x3, PT ;  /* 0x000000030200780c */ /* 0x004fda0003f05270 */
[----:B------:R-:W-:Y:S05]  /*0870*/  @P0 BRA `(.L_x_11) ;  /* 0x0000000000300947 */ /* 0x000fea0003800000 */
[----:B-1----:R-:W1:Y:S01]  /*0880*/  S2UR UR5, SR_CgaCtaId ;  /* 0x00000000000579c3 */ /* 0x002e620000008800 */
        /* <DEDUP_REMOVED lines=8> */
[----:B-1----:R2:W1:Y:S01]  /*0910*/  SYNCS.EXCH.64 URZ, [UR5+0xb0], UR10 ;  /* 0x0000b00a05ff75b2 */ /* 0x0024620008000100 */
[----:B------:R2:W1:Y:S02]  /*0920*/  SYNCS.EXCH.64 URZ, [UR5+0xb8], UR10 ;  /* 0x0000b80a05ff75b2 */ /* 0x0004640008000100 */
[----:B--2---:R-:W-:Y:S01]  /*0930*/  NOP ;  /* 0x0000000000007918 */ /* 0x004fe20000000000 */
.L_x_11:
[----:B------:R-:W2:Y:S01]  /*0940*/  SHFL.IDX PT, R2, R173, RZ, 0x1f ;  /* 0x00001fffad027589 */ /* 0x000ea200000e0000 */
[----:B------:R-:W-:Y:S01]  /*0950*/  NOP ;  /* 0x0000000000007918 */ /* 0x000fe20000000000 */
[----:B--2---:R-:W-:-:S13]  /*0960*/  ISETP.NE.AND P0, PT, R2, 0x4, PT ;  /* 0x000000040200780c */ /* 0x004fda0003f05270 */
[----:B------:R-:W-:Y:S05]  /*0970*/  @P0 BRA `(.L_x_12) ;  /* 0x00000000004c0947 */ /* 0x000fea0003800000 */
[----:B-1----:R-:W1:Y:S01]  /*0980*/  S2UR UR5, SR_CgaCtaId ;  /* 0x00000000000579c3 */ /* 0x002e620000008800 */
[----:B------:R-:W-:Y:S01]  /*0990*/  UMOV UR9, 0x100 ;  /* 0x0000010000097882 */ /* 0x000fe20000000000 */
[----:B------:R-:W-:Y:S01]  /*09a0*/  UMOV UR7, 0x400 ;  /* 0x0000040000077882 */ /* 0x000fe20000000000 */
[----:B------:R-:W-:Y:S01]  /*09b0*/  USEL UR9, UR9, 0xe0, UP2 ;  /* 0x000000e009097887 */ /* 0x000fe20009000000 */
[----:B------:R-:W-:Y:S01]  /*09c0*/  UMOV UR4, 0x1 ;  /* 0x0000000100047882 */ /* 0x000fe20000000000 */
[----:B------:R-:W-:Y:S01]  /*09d0*/  ELECT P0, URZ, PT ;  /* 0x0000000000ff782f */ /* 0x000fe20003800000 */
[----:B------:R-:W-:-:S04]  /*09e0*/  UIADD3 UR10, UPT, UPT, -UR4, 0x100000, URZ ;  /* 0x00100000040a7890 */ /* 0x000fc8000fffe1ff */
[----:B------:R-:W-:Y:S02]  /*09f0*/  USHF.L.U32 UR11, UR10, 0xb, URZ ;  /* 0x0000000b0a0b7899 */ /* 0x000fe400080006ff */
[----:B------:R-:W-:Y:S02]  /*0a00*/  USHF.L.U32 UR10, UR10, 0x1, URZ ;  /* 0x000000010a0a7899 */ /* 0x000fe400080006ff */
[----:B------:R-:W-:-:S04]  /*0a10*/  UIADD3 UR12, UPT, UPT, -UR9, 0x100000, URZ ;  /* 0x00100000090c7890 */ /* 0x000fc8000fffe1ff */
[----:B------:R-:W-:Y:S02]  /*0a20*/  USHF.L.U32 UR13, UR12, 0xb, URZ ;  /* 0x0000000b0c0d7899 */ /* 0x000fe400080006ff */
[----:B------:R-:W-:Y:S02]  /*0a30*/  USHF.L.U32 UR12, UR12, 0x1, URZ ;  /* 0x000000010c0c7899 */ /* 0x000fe400080006ff */
[----:B-1----:R-:W-:Y:S01]  /*0a40*/  ULEA UR5, UR5, UR7, 0x18 ;  /* 0x0000000705057291 */ /* 0x002fe2000f8ec0ff */
[----:B------:R-:W1:Y:S11]  /*0a50*/  FENCE.VIEW.ASYNC.S ;  /* 0x00000000000073c6 */ /* 0x000e760000000000 */
[----:B-1----:R2:W1:Y:S01]  /*0a60*/  SYNCS.EXCH.64 URZ, [UR5+0xc0], UR10 ;  /* 0x0000c00a05ff75b2 */ /* 0x0024620008000100 */
[----:B------:R2:W1:Y:S01]  /*0a70*/  SYNCS.EXCH.64 URZ, [UR5+0xd0], UR12 ;  /* 0x0000d00c05ff75b2 */ /* 0x0004620008000100 */
[----:B------:R2:W1:Y:S01]  /*0a80*/  SYNCS.EXCH.64 URZ, [UR5+0xc8], UR10 ;  /* 0x0000c80a05ff75b2 */ /* 0x0004620008000100 */
[----:B------:R2:W1:Y:S02]  /*0a90*/  SYNCS.EXCH.64 URZ, [UR5+0xd8], UR12 ;  /* 0x0000d80c05ff75b2 */ /* 0x0004640008000100 */
[----:B--2---:R-:W-:Y:S01]  /*0aa0*/  NOP ;  /* 0x0000000000007918 */ /* 0x004fe20000000000 */
.L_x_12:
        /* <DEDUP_REMOVED lines=20> */
[----:B------:R2:W1:Y:S02]  /*0bf0*/  SYNCS.EXCH.64 URZ, [UR7+0xf8], UR4 ;  /* 0x0000f80407ff75b2 */ /* 0x0004640008000100 */
[----:B--2---:R-:W-:Y:S01]  /*0c00*/  NOP ;  /* 0x0000000000007918 */ /* 0x004fe20000000000 */
.L_x_13:
        /* <DEDUP_REMOVED lines=18> */
.L_x_14:
[----:B-1----:R-:W1:Y:S01]  /*0d30*/  S2UR UR5, SR_CTAID.X ;  /* 0x00000000000579c3 */ /* 0x002e620000002500 */
[----:B------:R-:W-:-:S05]  /*0d40*/  CS2R.32 R170, SR_CgaSize ;  /* 0x0000000000aa7805 */ /* 0x000fca0000008a00 */
[----:B------:R-:W-:-:S05]  /*0d50*/  IMAD R170, R170, -0xa0, RZ ;  /* 0xffffff60aaaa7824 */ /* 0x000fca00078e02ff */
[----:B------:R-:W-:-:S14]  /*0d60*/  R2UR UR9, R170 ;  /* 0x00000000aa0972ca */ /* 0x000fdc00000e0000 */
[----:B------:R-:W2:Y:S01]  /*0d70*/  LDCU UR9, c[0x0][UR9+0x2b0] ;  /* 0x00005600090977ac */ /* 0x000ea20008000800 */
[----:B------:R-:W-:Y:S01]  /*0d80*/  NOP ;  /* 0x0000000000007918 */ /* 0x000fe20000000000 */
[----:B------:R-:W-:-:S05]  /*0d90*/  CS2R.32 R170, SR_CgaSize ;  /* 0x0000000000aa7805 */ /* 0x000fca0000008a00 */
[----:B------:R-:W-:-:S05]  /*0da0*/  IMAD R170, R170, -0xa0, RZ ;  /* 0xffffff60aaaa7824 */ /* 0x000fca00078e02ff */
[----:B------:R-:W-:-:S14]  /*0db0*/  R2UR UR7, R170 ;  /* 0x00000000aa0772ca */ /* 0x000fdc00000e0000 */
[----:B------:R-:W3:Y:S01]  /*0dc0*/  LDCU UR7, c[0x0][UR7+0x2b4] ;  /* 0x00005680070777ac */ /* 0x000ee20008000800 */
[----:B------:R-:W4:Y:S08]  /*0dd0*/  S2UR UR4, SR_CTAID.Y ;  /* 0x00000000000479c3 */ /* 0x000f300000002600 */
[----:B------:R-:W3:Y:S01]  /*0de0*/  LDC R9, c[0x0][0xb24] ;  /* 0x0002c900ff097b82 */ /* 0x000ee20000000800 */
[----:B-1----:R-:W-:-:S02]  /*0df0*/  I2FP.F32.U32 R5, UR5 ;  /* 0x0000000500057c45 */ /* 0x002fc40008201000 */
[----:B------:R-:W-:-:S05]  /*0e00*/  CS2R.32 R3, SR_CgaSize ;  /* 0x0000000000037805 */ /* 0x000fca0000008a00 */
[----:B------:R-:W-:-:S06]  /*0e10*/  IMAD R3, R3, -0xa0, RZ ;  /* 0xffffff6003037824 */ /* 0x000fcc00078e02ff */
[----:B------:R-:W1:Y:S01]  /*0e20*/  LDC R3, c[0x0][R3+0x2a0] ;  /* 0x0000a80003037b82 */ /* 0x000e620000000800 */
[----:B------:R-:W-:Y:S01]  /*0e30*/  MOV R21, UR5 ;  /* 0x0000000500157c02 */ /* 0x000fe20008000f00 */
[----:B--2---:R-:W-:Y:S01]  /*0e40*/  FMUL R5, R5, UR9 ;  /* 0x0000000905057c20 */ /* 0x004fe20008400000 */
[----:B----4-:R-:W-:Y:S02]  /*0e50*/  I2FP.F32.U32 R4, UR4 ;  /* 0x0000000400047c45 */ /* 0x010fe40008201000 */
[----:B------:R-:W-:-:S05]  /*0e60*/  CS2R.32 R2, SR_CgaSize ;  /* 0x0000000000027805 */ /* 0x000fca0000008a00 */
[----:B------:R-:W-:-:S06]  /*0e70*/  IMAD R2, R2, -0xa0, RZ ;  /* 0xffffff6002027824 */ /* 0x000fcc00078e02ff */
[----:B------:R-:W2:Y:S01]  /*0e80*/  LDC R2, c[0x0][R2+0x2a4] ;  /* 0x0000a90002027b82 */ /* 0x000ea20000000800 */
[----:B------:R-:W4:Y:S01]  /*0e90*/  F2I.U32.TRUNC.NTZ R170, R5 ;  /* 0x0000000500aa7305 */ /* 0x000f22000020f000 */
[----:B------:R-:W-:Y:S01]  /*0ea0*/  MOV R20, UR4 ;  /* 0x0000000400147c02 */ /* 0x000fe20008000f00 */
[----:B---3--:R-:W-:-:S05]  /*0eb0*/  FMUL R4, R4, UR7 ;  /* 0x0000000704047c20 */ /* 0x008fca0008400000 */
[----:B------:R-:W-:Y:S01]  /*0ec0*/  BAR.SYNC.DEFER_BLOCKING 0x0 ;  /* 0x0000000000007b1d */ /* 0x000fe20000010000 */
[----:B------:R-:W-:-:S05]  /*0ed0*/  ISETP.GE.AND P0, PT, R9, 0x1, PT ;  /* 0x000000010900780c */ /* 0x000fca0003f06270 */
[----:B------:R-:W3:Y:S02]  /*0ee0*/  F2I.U32.TRUNC.NTZ R147, R4 ;  /* 0x0000000400937305 */ /* 0x000ee4000020f000 */
[----:B------:R-:W2:Y:S01]  /*0ef0*/  S2UR UR36, SR_CTAID.Z ;  /* 0x00000000002479c3 */ /* 0x000ea20000002700 */
[----:B----4-:R-:W-:-:S05]  /*0f00*/  IADD3 R170, PT, PT, -R170, RZ, RZ ;  /* 0x000000ffaaaa7210 */ /* 0x010fca0007ffe1ff */
[----:B-1----:R-:W-:Y:S01]  /*0f10*/  IMAD R170, R3, R170, UR5 ;  /* 0x0000000503aa7e24 */ /* 0x002fe2000f8e02aa */
[----:B---3--:R-:W-:-:S05]  /*0f20*/  IADD3 R147, PT, PT, -R147, RZ, RZ ;  /* 0x000000ff93937210 */ /* 0x008fca0007ffe1ff */
[----:B--2---:R-:W-:Y:S01]  /*0f30*/  IMAD R147, R2, R147, UR4 ;  /* 0x0000000402937e24 */ /* 0x004fe2000f8e0293 */
[----:B------:R-:W-:Y:S06]  /*0f40*/  @!P0 BRA `(.L_x_15) ;  /* 0x0000000000b88947 */ /* 0x000fec0003800000 */
[----:B------:R-:W1:Y:S01]  /*0f50*/  LDC.64 R4, c[0x0][0xb18] ;  /* 0x0002c600ff047b82 */ /* 0x000e620000000a00 */
[----:B------:R-:W-:-:S07]  /*0f60*/  ISETP.NE.AND P0, PT, R9, 0x1, PT ;  /* 0x000000010900780c */ /* 0x000fce0003f05270 */
[----:B------:R-:W2:Y:S08]  /*0f70*/  LDC R10, c[0x0][0xb0c] ;  /* 0x0002c300ff0a7b82 */ /* 0x000eb00000000800 */
[----:B------:R-:W3:Y:S08]  /*0f80*/  LDC R11, c[0x0][0x370] ;  /* 0x0000dc00ff0b7b82 */ /* 0x000ef00000000800 */
[----:B------:R-:W4:Y:S01]  /*0f90*/  LDC R12, c[0x0][0x374] ;  /* 0x0000dd00ff0c7b82 */ /* 0x000f220000000800 */
[----:B-1----:R-:W-:-:S07]  /*0fa0*/  ISETP.NE.AND P1, PT, R4, 0x1, PT ;  /* 0x000000010400780c */ /* 0x002fce0003f25270 */
[----:B------:R-:W3:Y:S01]  /*0fb0*/  LDC.64 R6, c[0x0][0xb10] ;  /* 0x0002c400ff067b82 */ /* 0x000ee20000000a00 */
[----:B--2---:R-:W-:-:S07]  /*0fc0*/  ISETP.NE.AND P2, PT, R10, 0x1, PT ;  /* 0x000000010a00780c */ /* 0x004fce0003f45270 */
[----:B------:R-:W1:Y:S08]  /*0fd0*/  LDC R8, c[0x0][0xb20] ;  /* 0x0002c800ff087b82 */ /* 0x000e700000000800 */
[----:B------:R-:W2:Y:S01]  /*0fe0*/  LDC.64 R2, c[0x0][0xb28] ;  /* 0x0002ca00ff027b82 */ /* 0x000ea20000000a00 */
[----:B----4-:R-:W-:-:S04]  /*0ff0*/  IMAD.HI.U32 R13, R12, R5, RZ ;  /* 0x000000050c0d7227 */ /* 0x010fc800078e00ff */
[----:B------:R-:W-:-:S04]  /*1000*/  IMAD.HI.U32 R5, R20, R5, RZ ;  /* 0x0000000514057227 */ /* 0x000fc800078e00ff */
[----:B---3--:R-:W-:-:S04]  /*1010*/  IMAD.HI.U32 R14, R11, R6, RZ ;  /* 0x000000060b0e7227 */ /* 0x008fc800078e00ff */
[C---:B------:R-:W-:Y:S01]  /*1020*/  IMAD.HI.U32 R16, R21.reuse, R6, RZ ;  /* 0x0000000615107227 */ /* 0x040fe200078e00ff */
[-C--:B------:R-:W-:Y:S02]  /*1030*/  @P2 SHF.R.U32.HI R11, RZ, R7.reuse, R14 ;  /* 0x00000007ff0b2219 */ /* 0x080fe4000001160e */
[-C--:B-1----:R-:W-:Y:S02]  /*1040*/  @P1 SHF.R.U32.HI R12, RZ, R8.reuse, R13 ;  /* 0x00000008ff0c1219 */ /* 0x082fe4000001160d */
[----:B------:R-:W-:Y:S02]  /*1050*/  SHF.R.U32.HI R5, RZ, R8, R5 ;  /* 0x00000008ff057219 */ /* 0x000fe40000011605 */
[----:B------:R-:W-:Y:S02]  /*1060*/  SHF.R.U32.HI R16, RZ, R7, R16 ;  /* 0x00000007ff107219 */ /* 0x000fe40000011610 */
[----:B------:R-:W-:Y:S01]  /*1070*/  SEL R5, R20, R5, !P1 ;  /* 0x0000000514057207 */ /* 0x000fe20004800000 */
[----:B--2---:R-:W-:Y:S01]  /*1080*/  IMAD.HI.U32 R14, R12, R2, RZ ;  /* 0x000000020c0e7227 */ /* 0x004fe200078e00ff */
[----:B------:R-:W-:-:S02]  /*1090*/  SEL R7, R21, R16, !P2 ;  /* 0x0000001015077207 */ /* 0x000fc40005000000 */
[----:B------:R-:W-:Y:S01]  /*10a0*/  IADD3 R13, PT, PT, -R5, RZ, RZ ;  /* 0x000000ff050d7210 */ /* 0x000fe20007ffe1ff */
[----:B------:R-:W-:Y:S01]  /*10b0*/  IMAD.HI.U32 R6, R11, R2, RZ ;  /* 0x000000020b067227 */ /* 0x000fe200078e00ff */
[----:B------:R-:W-:-:S03]  /*10c0*/  @P0 SHF.R.U32.HI R12, RZ, R3, R14 ;  /* 0x00000003ff0c0219 */ /* 0x000fc6000001160e */
[----:B------:R-:W-:Y:S01]  /*10d0*/  IMAD R13, R4, R13, R20 ;  /* 0x0000000d040d7224 */ /* 0x000fe200078e0214 */
[----:B------:R-:W-:Y:S01]  /*10e0*/  @P0 SHF.R.U32.HI R11, RZ, R3, R6 ;  /* 0x00000003ff0b0219 */ /* 0x000fe20000011606 */
[----:B------:R-:W-:-:S04]  /*10f0*/  IMAD R12, R12, R9, RZ ;  /* 0x000000090c0c7224 */ /* 0x000fc800078e02ff */
[----:B------:R-:W-:Y:S01]  /*1100*/  IMAD R6, R11, R9, RZ ;  /* 0x000000090b067224 */ /* 0x000fe200078e02ff */
[----:B------:R-:W-:-:S04]  /*1110*/  ISETP.GE.AND P1, PT, R5, R12, PT ;  /* 0x0000000c0500720c */ /* 0x000fc80003f26270 */
[----:B------:R-:W-:Y:S01]  /*1120*/  ISETP.GE.OR P1, PT, R7, R6, P1 ;  /* 0x000000060700720c */ /* 0x000fe20000f26670 */
[----:B------:R-:W-:-:S05]  /*1130*/  IMAD.HI.U32 R6, R5, R2, RZ ;  /* 0x0000000205067227 */ /* 0x000fca00078e00ff */
[----:B------:R-:W-:-:S04]  /*1140*/  SHF.R.U32.HI R6, RZ, R3, R6 ;  /* 0x00000003ff067219 */ /* 0x000fc80000011606 */
[----:B------:R-:W-:-:S03]  /*1150*/  SEL R6, R5, R6, !P0 ;  /* 0x0000000605067207 */ /* 0x000fc60004000000 */
[----:B------:R-:W-:Y:S01]  /*1160*/  @!P1 IMAD.HI.U32 R8, R7, R2, RZ ;  /* 0x0000000207089227 */ /* 0x000fe200078e00ff */
[----:B------:R-:W-:-:S04]  /*1170*/  IADD3 R2, PT, PT, -R6, RZ, RZ ;  /* 0x000000ff06027210 */ /* 0x000fc80007ffe1ff */
[----:B------:R-:W-:Y:S01]  /*1180*/  @!P1 SHF.R.U32.HI R8, RZ, R3, R8 ;  /* 0x00000003ff089219 */ /* 0x000fe20000011608 */
[----:B------:R-:W-:-:S03]  /*1190*/  IMAD R2, R9, R2, R5 ;  /* 0x0000000209027224 */ /* 0x000fc600078e0205 */
[----:B------:R-:W-:-:S05]  /*11a0*/  @!P1 SEL R3, R7, R8, !P0 ;  /* 0x0000000807039207 */ /* 0x000fca0004000000 */
[--C-:B------:R-:W-:Y:S02]  /*11b0*/  @!P1 IMAD.IADD R6, R6, 0x1, -R3.reuse ;  /* 0x0000000106069824 */ /* 0x100fe400078e0a03 */
[----:B------:R-:W-:Y:S01]  /*11c0*/  @!P1 IMAD R3, R2, R11, R3 ;  /* 0x0000000b02039224 */ /* 0x000fe200078e0203 */
[----:B------:R-:W-:Y:S01]  /*11d0*/  IADD3 R2, PT, PT, -R7, RZ, RZ ;  /* 0x000000ff07027210 */ /* 0x000fe20007ffe1ff */
[----:B------:R-:W-:Y:S02]  /*11e0*/  @!P1 IMAD R5, R6, R9, R7 ;  /* 0x0000000906059224 */ /* 0x000fe400078e0207 */
[----:B------:R-:W-:Y:S02]  /*11f0*/  @!P1 IMAD.MOV.U32 R7, RZ, RZ, R3 ;  /* 0x000000ffff079224 */ /* 0x000fe400078e0003 */
[----:B------:R-:W-:Y:S02]  /*1200*/  IMAD R2, R10, R2, R21 ;  /* 0x000000020a027224 */ /* 0x000fe400078e0215 */
[----:B------:R-:W-:-:S02]  /*1210*/  IMAD R20, R5, R4, R13 ;  /* 0x0000000405147224 */ /* 0x000fc400078e020d */
[----:B------:R-:W-:Y:S02]  /*1220*/  IMAD R21, R7, R10, R2 ;  /* 0x0000000a07157224 */ /* 0x000fe400078e0202 */
.L_x_15:
[----:B------:R-:W1:Y:S01]  /*1230*/  LDCU UR4, c[0x0][0xb30] ;  /* 0x00016600ff0477ac */ /* 0x000e620008000800 */
[----:B------:R-:W2:Y:S08]  /*1240*/  S2UR UR37, SR_CgaCtaId ;  /* 0x00000000002579c3 */ /* 0x000eb00000008800 */
[----:B------:R-:W3:Y:S01]  /*1250*/  LDC R72, c[0x0][0xb24] ;  /* 0x0002c900ff487b82 */ /* 0x000ee20000000800 */
[----:B-1----:R-:W-:-:S09]  /*1260*/  UISETP.NE.AND UP1, UPT, UR4, 0x1, UPT ;  /* 0x000000010400788c */ /* 0x002fd2000bf25270 */
[----:B--2---:R-:W-:Y:S05]  /*1270*/  BRA.U UP1, `(.L_x_16) ;  /* 0x0000000101407547 */ /* 0x004fea000b800000 */
[----:B------:R-:W1:Y:S08]  /*1280*/  LDC.64 R4, c[0x0][0xb10] ;  /* 0x0002c400ff047b82 */ /* 0x000e700000000a00 */
[----:B------:R-:W2:Y:S08]  /*1290*/  LDC.64 R2, c[0x0][0xb18] ;  /* 0x0002c600ff027b82 */ /* 0x000eb00000000a00 */
[----:B------:R-:W4:Y:S08]  /*12a0*/  LDC R6, c[0x0][0xb20] ;  /* 0x0002c800ff067b82 */ /* 0x000f300000000800 */
[----:B------:R-:W3:Y:S01]  /*12b0*/  LDC R8, c[0x0][0xb0c] ;  /* 0x0002c300ff087b82 */ /* 0x000ee20000000800 */
[----:B-1----:R-:W-:-:S05]  /*12c0*/  IMAD.HI.U32 R4, R21, R4, RZ ;  /* 0x0000000415047227 */ /* 0x002fca00078e00ff */
[----:B------:R-:W-:Y:S01]  /*12d0*/  SHF.R.U32.HI R4, RZ, R5, R4 ;  /* 0x00000005ff047219 */ /* 0x000fe20000011604 */
[----:B--2---:R-:W-:Y:S01]  /*12e0*/  IMAD.HI.U32 R3, R20, R3, RZ ;  /* 0x0000000314037227 */ /* 0x004fe200078e00ff */
[----:B------:R-:W-:-:S04]  /*12f0*/  ISETP.NE.AND P0, PT, R2, 0x1, PT ;  /* 0x000000010200780c */ /* 0x000fc80003f05270 */
[----:B----4-:R-:W-:-:S04]  /*1300*/  SHF.R.U32.HI R3, RZ, R6, R3 ;  /* 0x00000006ff037219 */ /* 0x010fc80000011603 */
[----:B------:R-:W-:Y:S02]  /*1310*/  SEL R3, R20, R3, !P0 ;  /* 0x0000000314037207 */ /* 0x000fe40004000000 */
[----:B---3--:R-:W-:-:S04]  /*1320*/  ISETP.NE.AND P1, PT, R8, 0x1, PT ;  /* 0x000000010800780c */ /* 0x008fc80003f25270 */
[----:B------:R-:W-:-:S05]  /*1330*/  SEL R4, R21, R4, !P1 ;  /* 0x0000000415047207 */ /* 0x000fca0004800000 */
[----:B------:R-:W-:Y:S02]  /*1340*/  IMAD.IADD R5, R3, 0x1, -R4 ;  /* 0x0000000103057824 */ /* 0x000fe400078e0a04 */
[----:B------:R-:W-:Y:S02]  /*1350*/  IMAD.IADD R3, R4, 0x1, -R3 ;  /* 0x0000000104037824 */ /* 0x000fe400078e0a03 */
[----:B------:R-:W-:Y:S02]  /*1360*/  IMAD R21, R5, R8, R21 ;  /* 0x0000000805157224 */ /* 0x000fe400078e0215 */
[----:B------:R-:W-:-:S07]  /*1370*/  IMAD R20, R3, R2, R20 ;  /* 0x0000000203147224 */ /* 0x000fce00078e0214 */
.L_x_16:
[----:B------:R-:W-:Y:S01]  /*1380*/  BAR.SYNC.DEFER_BLOCKING 0x0 ;  /* 0x0000000000007b1d */ /* 0x000fe20000010000 */
[----:B------:R-:W-:Y:S01]  /*1390*/  UISETP.NE.AND UP1, UPT, UR8, 0x2, UPT ;  /* 0x000000020800788c */ /* 0x000fe2000bf25270 */
[----:B------:R-:W-:Y:S02]  /*13a0*/  ISETP.NE.OR P5, PT, R0, 0x2, !P5 ;  /* 0x000000020000780c */ /* 0x000fe40006fa5670 */
[----:B------:R-:W-:-:S06]  /*13b0*/  LOP3.LUT R2, R185, 0x1f, RZ, 0xc0, !PT ;  /* 0x0000001fb9027812 */ /* 0x000fcc00078ec0ff */
[----:B------:R-:W-:Y:S05]  /*13c0*/  BRA.U UP1, `(.L_x_17) ;  /* 0x0000001101c87547 */ /* 0x000fea000b800000 */
[----:B------:R-:W1:Y:S01]  /*13d0*/  LDCU UR13, c[0x0][0x38c] ;  /* 0x00007180ff0d77ac */ /* 0x000e620008000800 */
[----:B------:R-:W2:Y:S01]  /*13e0*/  LDC R9, c[0x0][0x370] ;  /* 0x0000dc00ff097b82 */ /* 0x000ea20000000800 */
[----:B------:R-:W-:Y:S01]  /*13f0*/  PLOP3.LUT P1, PT, PT, PT, UP2, 0x80, 0x8 ;  /* 0x000000000008781c */ /* 0x000fe20003f2f028 */
[----:B------:R-:W-:Y:S01]  /*1400*/  IMAD.MOV.U32 R15, RZ, RZ, 0x1 ;  /* 0x00000001ff0f7424 */ /* 0x000fe200078e00ff */
[----:B------:R-:W-:Y:S01]  /*1410*/  ISETP.EQ.OR P4, PT, R2, RZ, P5 ;  /* 0x000000ff0200720c */ /* 0x000fe20002f82670 */
[----:B------:R-:W-:Y:S01]  /*1420*/  IMAD.MOV.U32 R14, RZ, RZ, RZ ;  /* 0x000000ffff0e7224 */ /* 0x000fe200078e00ff */
[----:B------:R-:W-:Y:S02]  /*1430*/  PLOP3.LUT P1, PT, P1, PT, PT, 0x8, 0x80 ;  /* 0x000000000080781c */ /* 0x000fe40000f2e170 */
[----:B------:R-:W-:Y:S01]  /*1440*/  CS2R R12, SRZ ;  /* 0x00000000000c7805 */ /* 0x000fe2000001ff00 */
[----:B------:R-:W-:Y:S01]  /*1450*/  IMAD.MOV.U32 R10, RZ, RZ, 0x1 ;  /* 0x00000001ff0a7424 */ /* 0x000fe200078e00ff */
[----:B------:R-:W4:Y:S01]  /*1460*/  LDC R0, c[0x0][0x374] ;  /* 0x0000dd00ff007b82 */ /* 0x000f220000000800 */
[----:B------:R-:W2:Y:S01]  /*1470*/  LDCU.64 UR22, c[0x0][0x348] ;  /* 0x00006900ff1677ac */ /* 0x000ea20008000a00 */
[----:B------:R-:W-:Y:S01]  /*1480*/  UMOV UR6, URZ ;  /* 0x000000ff00067c82 */ /* 0x000fe20008000000 */
[----:B-1----:R-:W-:-:S04]  /*1490*/  UIADD3 UR5, UPT, UPT, UR13, 0x3f, URZ ;  /* 0x0000003f0d057890 */ /* 0x002fc8000fffe0ff */
[----:B------:R-:W-:-:S04]  /*14a0*/  USHF.R.S32.HI UR4, URZ, 0x1f, UR5 ;  /* 0x0000001fff047899 */ /* 0x000fc80008011405 */
[----:B------:R-:W-:-:S04]  /*14b0*/  ULEA.HI UR4, UR4, UR5, URZ, 0x6 ;  /* 0x0000000504047291 */ /* 0x000fc8000f8f30ff */
[----:B------:R-:W-:Y:S02]  /*14c0*/  USHF.R.S32.HI UR15, URZ, 0x6, UR4 ;  /* 0x00000006ff0f7899 */ /* 0x000fe40008011404 */
[----:B------:R-:W-:Y:S02]  /*14d0*/  UIADD3 UR4, UPT, UPT, UR13, -0x1, URZ ;  /* 0xffffffff0d047890 */ /* 0x000fe4000fffe0ff */
[----:B------:R-:W-:Y:S02]  /*14e0*/  UISETP.LT.U32.AND UP0, UPT, UR15, 0x7, UPT ;  /* 0x000000070f00788c */ /* 0x000fe4000bf01070 */
[----:B------:R-:W-:Y:S02]  /*14f0*/  UISETP.GE.U32.AND UP1, UPT, UR4, -0x7f, UPT ;  /* 0xffffff810400788c */ /* 0x000fe4000bf26070 */
[----:B------:R-:W-:Y:S02]  /*1500*/  USEL UR14, UR15, 0x7, UP0 ;  /* 0x000000070f0e7887 */ /* 0x000fe40008000000 */
[----:B------:R-:W-:-:S02]  /*1510*/  UIADD3 UR13, UPT, UPT, UR13, 0x7e, URZ ;  /* 0x0000007e0d0d7890 */ /* 0x000fc4000fffe0ff */
[----:B------:R-:W-:Y:S02]  /*1520*/  UIADD3 UR5, UPT, UPT, UR14, -0x1, URZ ;  /* 0xffffffff0e057890 */ /* 0x000fe4000fffe0ff */
[----:B------:R-:W-:-:S03]  /*1530*/  UIADD3 UR7, UPT, UPT, UR15, -UR14, URZ ;  /* 0x8000000e0f077290 */ /* 0x000fc6000fffe0ff */
[----:B------:R-:W-:-:S04]  /*1540*/  @UP1 UIADD3 UR5, UPT, UPT, UR14, URZ, URZ ;  /* 0x000000ff0e051290 */ /* 0x000fc8000fffe0ff */
[----:B--2---:R-:W-:-:S12]  /*1550*/  UIADD3 UR5, UPT, UPT, UR5, 0x1, URZ ;  /* 0x0000000105057890 */ /* 0x004fd8000fffe0ff */
.L_x_35:
[----:B------:R-:W-:Y:S01]  /*1560*/  UISETP.NE.AND UP0, UPT, UR37, URZ, UPT ;  /* 0x000000ff2500728c */ /* 0x000fe2000bf05270 */
[----:B------:R-:W1:Y:S08]  /*1570*/  S2UR UR37, SR_CgaCtaId ;  /* 0x00000000002579c3 */ /* 0x000e700000008800 */
[----:B------:R-:W-:Y:S05]  /*1580*/  BRA.U UP0, `(.L_x_18) ;  /* 0x0000000100347547 */ /* 0x000fea000b800000 */
[----:B------:R-:W2:Y:S01]  /*1590*/  S2R R2, SR_CgaCtaId ;  /* 0x0000000000027919 */ /* 0x000ea20000008800 */
[----:B------:R-:W-:-:S04]  /*15a0*/  MOV R3, 0x400 ;  /* 0x0000040000037802 */ /* 0x000fc80000000f00 */
[----:B--2---:R-:W-:Y:S02]  /*15b0*/  LEA R3, R2, R3, 0x18 ;  /* 0x0000000302037211 */ /* 0x004fe400078ec0ff */
[----:B------:R-:W-:-:S03]  /*15c0*/  SHF.L.U32 R2, R10, 0x1f, RZ ;  /* 0x0000001f0a027819 */ /* 0x000fc600000006ff */
[----:B------:R-:W-:-:S04]  /*15d0*/  IMAD R3, R12, 0x8, R3 ;  /* 0x000000080c037824 */ /* 0x000fc800078e0203 */
[----:B------:R-:W2:Y:S02]  /*15e0*/  SYNCS.PHASECHK.TRANS64.TRYWAIT P0, [R3+URZ+0x110], R2 ;  /* 0x00011002030075a7 */ /* 0x000ea400080011ff */
[----:B--2---:R-:W-:Y:S05]  /*15f0*/  @!P0 BRA `(.L_x_19) ;  /* 0x0000009800c08947 */ /* 0x004fea0003800000 */
.L_x_129:
[----:B------:R-:W-:Y:S01]  /*1600*/  VIADD R12, R12, 0x1 ;  /* 0x000000010c0c7836 */ /* 0x000fe20000000000 */
[----:B------:R2:W-:Y:S04]  /*1610*/  SYNCS.ARRIVE.TRANS64.A1T0 RZ, [R3+URZ+0x100], RZ ;  /* 0x000100ff03ff79a7 */ /* 0x0005e800081000ff */
[----:B------:R-:W-:-:S04]  /*1620*/  ISETP.NE.AND P0, PT, R12, 0x2, PT ;  /* 0x000000020c00780c */ /* 0x000fc80003f05270 */
[----:B------:R-:W-:Y:S02]  /*1630*/  SEL R12, R12, RZ, P0 ;  /* 0x000000ff0c0c7207 */ /* 0x000fe40000000000 */
[----:B--2---:R-:W-:-:S04]  /*1640*/  SEL R3, RZ, 0x1, P0 ;  /* 0x00000001ff037807 */ /* 0x004fc80000000000 */
[----:B------:R-:W-:-:S07]  /*1650*/  LOP3.LUT R10, R10, R3, RZ, 0x3c, !PT ;  /* 0x000000030a0a7212 */ /* 0x000fce00078e3cff */
.L_x_18:
[----:B------:R-:W-:Y:S01]  /*1660*/  UMOV UR4, 0x400 ;  /* 0x0000040000047882 */ /* 0x000fe20000000000 */
[----:B------:R-:W-:Y:S01]  /*1670*/  SHF.L.U32 R2, R15, 0x1f, RZ ;  /* 0x0000001f0f027819 */ /* 0x000fe200000006ff */
[----:B-1----:R-:W-:Y:S01]  /*1680*/  ULEA UR4, UR37, UR4, 0x18 ;  /* 0x0000000425047291 */ /* 0x002fe2000f8ec0ff */
[----:B------:R-:W-:Y:S01]  /*1690*/  R2UR UR35, R21 ;  /* 0x00000000152372ca */ /* 0x000fe200000e0000 */
[----:B------:R-:W-:Y:S01]  /*16a0*/  UISETP.GE.U32.AND UP0, UPT, UR13, 0x7f, UPT ;  /* 0x0000007f0d00788c */ /* 0x000fe2000bf06070 */
[----:B------:R-:W-:Y:S01]  /*16b0*/  R2UR UR11, R20 ;  /* 0x00000000140b72ca */ /* 0x000fe200000e0000 */
[----:B------:R-:W-:Y:S01]  /*16c0*/  ULEA UR8, UR6, UR4, 0x3 ;  /* 0x0000000406087291 */ /* 0x000fe2000f8e18ff */
[----:B------:R-:W-:-:S08]  /*16d0*/  UMOV UR24, URZ ;  /* 0x000000ff00187c82 */ /* 0x000fd00008000000 */
[----:B------:R1:W2:Y:S01]  /*16e0*/  SYNCS.PHASECHK.TRANS64.TRYWAIT P0, [UR8+0x38], R2 ;  /* 0x00003802ff0075a7 */ /* 0x0002a20008001108 */
[----:B------:R-:W-:Y:S02]  /*16f0*/  USHF.L.U32 UR35, UR35, 0x7, URZ ;  /* 0x0000000723237899 */ /* 0x000fe400080006ff */
[----:B------:R-:W-:Y:S01]  /*1700*/  USHF.L.U32 UR11, UR11, 0x8, URZ ;  /* 0x000000080b0b7899 */ /* 0x000fe200080006ff */
[----:B------:R-:W-:Y:S11]  /*1710*/  BRA.U !UP0, `(.L_x_20) ;  /* 0x0000000108a87547 */ /* 0x000ff6000b800000 */
[----:B------:R-:W-:Y:S01]  /*1720*/  UMOV UR16, URZ ;  /* 0x000000ff00107c82 */ /* 0x000fe20008000000 */
[----:B------:R-:W-:-:S05]  /*1730*/  UMOV UR17, UR6 ;  /* 0x0000000600117c82 */ /* 0x000fca0008000000 */
.L_x_25:
[----:B-1----:R-:W-:Y:S01]  /*1740*/  ULEA UR33, UR17, UR4, 0x3 ;  /* 0x0000000411217291 */ /* 0x002fe2000f8e18ff */
[----:B--2---:R-:W-:Y:S01]  /*1750*/  @!P5 MOV R3, 0x6000 ;  /* 0x000060000003d802 */ /* 0x004fe20000000f00 */
[----:B--2---:R-:W-:Y:S10]  /*1760*/  @P0 BRA `(.L_x_21) ;  /* 0x00000000000c0947 */ /* 0x004ff40003800000 */
[----:B------:R-:W-:-:S04]  /*1770*/  SHF.L.U32 R5, R15, 0x1f, RZ ;  /* 0x0000001f0f057819 */ /* 0x000fc800000006ff */
[----:B------:R-:W2:Y:S02]  /*1780*/  SYNCS.PHASECHK.TRANS64.TRYWAIT P0, [UR33+0x38], R5 ;  /* 0x00003805ff0075a7 */ /* 0x000ea40008001121 */
[----:B--2---:R-:W-:Y:S05]  /*1790*/  @!P0 BRA `(.L_x_22) ;  /* 0x00000098006c8947 */ /* 0x004fea0003800000 */
.L_x_21:
[----:B------:R2:W-:Y:S01]  /*17a0*/  @!P5 SYNCS.ARRIVE.TRANS64 RZ, [UR33], R3 ;  /* 0x00000003ffffd9a7 */ /* 0x0005e20008000021 */
[----:B------:R-:W-:Y:S04]  /*17b0*/  BSSY.RECONVERGENT B0, `(.L_x_23) ;  /* 0x0000003000007945 */ /* 0x000fe80003800200 */
[----:B------:R-:W-:Y:S05]  /*17c0*/  @P4 BRA `(.L_x_24) ;  /* 0x0000000000044947 */ /* 0x000fea0003800000 */
[----:B------:R-:W-:Y:S05]  /*17d0*/  BPT.TRAP 0x1 ;  /* 0x000000040000795c */ /* 0x000fea0000300000 */
.L_x_24:
[----:B------:R-:W-:Y:S05]  /*17e0*/  BSYNC.RECONVERGENT B0 ;  /* 0x0000000000007941 */ /* 0x000fea0003800200 */
.L_x_23:
[----:B------:R-:W-:Y:S02]  /*17f0*/  UIADD3 UR6, UPT, UPT, UR17, 0x1, URZ ;  /* 0x0000000111067890 */ /* 0x000fe4000fffe0ff */
[----:B------:R-:W-:Y:S02]  /*1800*/  ULEA UR32, UR17, UR4, 0xd ;  /* 0x0000000411207291 */ /* 0x000fe4000f8e68ff */
[----:B------:R-:W-:Y:S02]  /*1810*/  UISETP.NE.AND UP0, UPT, UR6, 0x7, UPT ;  /* 0x000000070600788c */ /* 0x000fe4000bf05270 */
[----:B------:R-:W-:Y:S02]  /*1820*/  UIADD3 UR26, UP1, UPT, UR22, 0x80, URZ ;  /* 0x00000080161a7890 */ /* 0x000fe4000ff3e0ff */
[----:B------:R-:W-:Y:S02]  /*1830*/  USEL UR9, URZ, 0x1, UP0 ;  /* 0x00000001ff097887 */ /* 0x000fe40008000000 */
[----:B------:R-:W-:-:S02]  /*1840*/  USEL UR6, UR6, URZ, UP0 ;  /* 0x000000ff06067287 */ /* 0x000fc40008000000 */
[----:B------:R-:W-:Y:S02]  /*1850*/  UIADD3 UR20, UP0, UPT, UR22, 0x180, URZ ;  /* 0x0000018016147890 */ /* 0x000fe4000ff1e0ff */
[----:B------:R-:W-:Y:S01]  /*1860*/  ULEA UR8, UR6, UR4, 0x3 ;  /* 0x0000000406087291 */ /* 0x000fe2000f8e18ff */
[----:B------:R-:W-:Y:S01]  /*1870*/  LOP3.LUT R15, R15, UR9, RZ, 0x3c, !PT ;  /* 0x000000090f0f7c12 */ /* 0x000fe2000f8e3cff */
[----:B------:R-:W-:Y:S02]  /*1880*/  USHF.L.U32 UR34, UR16, 0x6, URZ ;  /* 0x0000000610227899 */ /* 0x000fe400080006ff */
[----:B------:R-:W-:Y:S01]  /*1890*/  UIADD3.X UR27, UPT, UPT, URZ, UR23, URZ, UP1, !UPT ;  /* 0x00000017ff1b7290 */ /* 0x000fe20008ffe4ff */
[----:B-1----:R-:W-:Y:S01]  /*18a0*/  SHF.L.U32 R2, R15, 0x1f, RZ ;  /* 0x0000001f0f027819 */ /* 0x002fe200000006ff */
[----:B------:R-:W-:Y:S02]  /*18b0*/  UIADD3 UR32, UPT, UPT, UR32, 0xc400, URZ ;  /* 0x0000c40020207890 */ /* 0x000fe4000fffe0ff */
[----:B------:R-:W-:Y:S01]  /*18c0*/  UIADD3.X UR21, UPT, UPT, URZ, UR23, URZ, UP0, !UPT ;  /* 0x00000017ff157290 */ /* 0x000fe200087fe4ff */
[----:B------:R1:W1:Y:S01]  /*18d0*/  SYNCS.PHASECHK.TRANS64.TRYWAIT P0, [UR8+0x38], R2 ;  /* 0x00003802ff0075a7 */ /* 0x0002620008001108 */
[----:B------:R-:W-:Y:S01]  /*18e0*/  ULEA UR8, UR17, UR4, 0xe ;  /* 0x0000000411087291 */ /* 0x000fe2000f8e70ff */
[----:B------:R-:W-:Y:S01]  /*18f0*/  UMOV UR18, 0x0 ;  /* 0x0000000000127882 */ /* 0x000fe20000000000 */
[----:B------:R-:W-:-:S02]  /*1900*/  UMOV UR19, 0x10000000 ;  /* 0x1000000000137882 */ /* 0x000fc40000000000 */
[----:B------:R-:W-:Y:S01]  /*1910*/  UIADD3 UR8, UPT, UPT, UR8, 0x1a400, URZ ;  /* 0x0001a40008087890 */ /* 0x000fe2000fffe0ff */
[----:B------:R1:W-:Y:S01]  /*1920*/  UTMALDG.3D [UR32], [UR26], desc[UR18] ;  /* 0x000012201a0075b4 */ /* 0x0003e20008011000 */
[----:B------:R-:W-:Y:S01]  /*1930*/  UMOV UR12, UR36 ;  /* 0x00000024000c7c82 */ /* 0x000fe20008000000 */
[----:B------:R-:W-:Y:S01]  /*1940*/  UMOV UR9, UR33 ;  /* 0x0000002100097c82 */ /* 0x000fe20008000000 */
[----:B------:R-:W-:Y:S01]  /*1950*/  UMOV UR10, UR34 ;  /* 0x00000022000a7c82 */ /* 0x000fe20008000000 */
[----:B------:R-:W-:Y:S01]  /*1960*/  UIADD3 UR16, UPT, UPT, UR16, 0x1, URZ ;  /* 0x0000000110107890 */ /* 0x000fe2000fffe0ff */
[----:B------:R-:W-:Y:S01]  /*1970*/  UMOV UR24, UR5 ;  /* 0x0000000500187c82 */ /* 0x000fe20008000000 */
[----:B------:R-:W-:Y:S02]  /*1980*/  UMOV UR17, UR6 ;  /* 0x0000000600117c82 */ /* 0x000fe40008000000 */
[----:B------:R1:W-:Y:S01]  /*1990*/  UTMALDG.3D [UR8], [UR20], desc[UR18] ;  /* 0x00001208140075b4 */ /* 0x0003e20008011000 */
[----:B------:R-:W-:-:S09]  /*19a0*/  UISETP.NE.AND UP0, UPT, UR16, UR5, UPT ;  /* 0x000000051000728c */ /* 0x000fd2000bf05270 */
[----:B------:R-:W-:Y:S05]  /*19b0*/  BRA.U UP0, `(.L_x_25) ;  /* 0xfffffffd00607547 */ /* 0x000fea000b83ffff */
.L_x_20:
[----:B-1----:R-:W-:Y:S01]  /*19c0*/  ULEA UR8, UR6, UR4, 0x3 ;  /* 0x0000000406087291 */ /* 0x002fe2000f8e18ff */
[----:B------:R-:W-:Y:S01]  /*19d0*/  SHF.L.U32 R2, R15, 0x1f, RZ ;  /* 0x0000001f0f027819 */ /* 0x000fe200000006ff */
[----:B------:R-:W-:Y:S01]  /*19e0*/  @!P1 SYNCS.ARRIVE.TRANS64.A1T0 RZ, [UR4+0xb8], RZ ;  /* 0x0000b8ffffff99a7 */ /* 0x000fe20008100004 */
[----:B------:R-:W-:-:S06]  /*19f0*/  UISETP.GT.AND UP0, UPT, UR15, UR14, UPT ;  /* 0x0000000e0f00728c */ /* 0x000fcc000bf04270 */
[----:B--2---:R1:W2:Y:S03]  /*1a00*/  SYNCS.PHASECHK.TRANS64.TRYWAIT P0, [UR8+0x38], R2 ;  /* 0x00003802ff0075a7 */ /* 0x0042a60008001108 */
[----:B------:R-:W-:Y:S05]  /*1a10*/  BRA.U !UP0, `(.L_x_26) ;  /* 0x0000000108ac7547 */ /* 0x000fea000b800000 */
[----:B------:R-:W-:Y:S01]  /*1a20*/  UIADD3 UR21, UPT, UPT, UR7, UR24, URZ ;  /* 0x0000001807157290 */ /* 0x000fe2000fffe0ff */
[----:B------:R-:W-:-:S11]  /*1a30*/  UMOV UR25, UR6 ;  /* 0x0000000600197c82 */ /* 0x000fd60008000000 */
.L_x_31:
[----:B-1----:R-:W-:Y:S01]  /*1a40*/  ULEA UR17, UR25, UR4, 0x3 ;  /* 0x0000000419117291 */ /* 0x002fe2000f8e18ff */
[----:B--2---:R-:W-:Y:S01]  /*1a50*/  @!P5 MOV R3, 0x6000 ;  /* 0x000060000003d802 */ /* 0x004fe20000000f00 */
[----:B--2---:R-:W-:Y:S10]  /*1a60*/  @P0 BRA `(.L_x_27) ;  /* 0x00000000000c0947 */ /* 0x004ff40003800000 */
[----:B------:R-:W-:-:S04]  /*1a70*/  SHF.L.U32 R5, R15, 0x1f, RZ ;  /* 0x0000001f0f057819 */ /* 0x000fc800000006ff */
[----:B------:R-:W2:Y:S02]  /*1a80*/  SYNCS.PHASECHK.TRANS64.TRYWAIT P0, [UR17+0x38], R5 ;  /* 0x00003805ff0075a7 */ /* 0x000ea40008001111 */
[----:B--2---:R-:W-:Y:S05]  /*1a90*/  @!P0 BRA `(.L_x_28) ;  /* 0x0000009400c48947 */ /* 0x004fea0003800000 */
.L_x_27:
[----:B------:R2:W-:Y:S01]  /*1aa0*/  @!P5 SYNCS.ARRIVE.TRANS64 RZ, [UR17], R3 ;  /* 0x00000003ffffd9a7 */ /* 0x0005e20008000011 */
[----:B------:R-:W-:Y:S04]  /*1ab0*/  BSSY.RECONVERGENT B0, `(.L_x_29) ;  /* 0x0000003000007945 */ /* 0x000fe80003800200 */
[----:B------:R-:W-:Y:S05]  /*1ac0*/  @P4 BRA `(.L_x_30) ;  /* 0x0000000000044947 */ /* 0x000fea0003800000 */
[----:B------:R-:W-:Y:S05]  /*1ad0*/  BPT.TRAP 0x1 ;  /* 0x000000040000795c */ /* 0x000fea0000300000 */
.L_x_30:
[----:B------:R-:W-:Y:S05]  /*1ae0*/  BSYNC.RECONVERGENT B0 ;  /* 0x0000000000007941 */ /* 0x000fea0003800200 */
.L_x_29:
        /* <DEDUP_REMOVED lines=10> */
[----:B------:R-:W-:Y:S01]  /*1b90*/  UIADD3 UR16, UPT, UPT, UR16, 0xc400, URZ ;  /* 0x0000c40010107890 */ /* 0x000fe2000fffe0ff */
[----:B-1----:R-:W-:Y:S01]  /*1ba0*/  SHF.L.U32 R2, R15, 0x1f, RZ ;  /* 0x0000001f0f027819 */ /* 0x002fe200000006ff */
[----:B------:R-:W-:Y:S02]  /*1bb0*/  UIADD3.X UR31, UPT, UPT, URZ, UR23, URZ, UP1, !UPT ;  /* 0x00000017ff1f7290 */ /* 0x000fe40008ffe4ff */
[----:B------:R-:W-:Y:S01]  /*1bc0*/  UIADD3.X UR29, UPT, UPT, URZ, UR23, URZ, UP0, !UPT ;  /* 0x00000017ff1d7290 */ /* 0x000fe200087fe4ff */
[----:B------:R1:W1:Y:S01]  /*1bd0*/  SYNCS.PHASECHK.TRANS64.TRYWAIT P0, [UR8+0x38], R2 ;  /* 0x00003802ff0075a7 */ /* 0x0002620008001108 */
[----:B------:R-:W-:Y:S01]  /*1be0*/  ULEA UR8, UR25, UR4, 0xe ;  /* 0x0000000419087291 */ /* 0x000fe2000f8e70ff */
[----:B------:R-:W-:Y:S01]  /*1bf0*/  UMOV UR26, 0x0 ;  /* 0x00000000001a7882 */ /* 0x000fe20000000000 */
[----:B------:R-:W-:-:S02]  /*1c00*/  UMOV UR27, 0x10000000 ;  /* 0x10000000001b7882 */ /* 0x000fc40000000000 */
[----:B------:R-:W-:Y:S01]  /*1c10*/  UIADD3 UR8, UPT, UPT, UR8, 0x1a400, URZ ;  /* 0x0001a40008087890 */ /* 0x000fe2000fffe0ff */
[----:B------:R-:W-:Y:S01]  /*1c20*/  UMOV UR19, UR35 ;  /* 0x0000002300137c82 */ /* 0x000fe20008000000 */
[----:B------:R-:W-:Y:S01]  /*1c30*/  UMOV UR20, UR36 ;  /* 0x0000002400147c82 */ /* 0x000fe20008000000 */
[----:B------:R-:W-:Y:S01]  /*1c40*/  UMOV UR12, UR36 ;  /* 0x00000024000c7c82 */ /* 0x000fe20008000000 */
[----:B------:R-:W-:Y:S01]  /*1c50*/  UMOV UR9, UR17 ;  /* 0x0000001100097c82 */ /* 0x000fe20008000000 */
[----:B------:R-:W-:Y:S01]  /*1c60*/  UMOV UR10, UR18 ;  /* 0x00000012000a7c82 */ /* 0x000fe20008000000 */
[----:B------:R1:W-:Y:S01]  /*1c70*/  UTMALDG.3D [UR16], [UR30], desc[UR26] ;  /* 0x00001a101e0075b4 */ /* 0x0003e20008011000 */
[----:B------:R-:W-:Y:S01]  /*1c80*/  UIADD3 UR24, UPT, UPT, UR24, 0x1, URZ ;  /* 0x0000000118187890 */ /* 0x000fe2000fffe0ff */
[----:B------:R-:W-:-:S03]  /*1c90*/  UMOV UR25, UR6 ;  /* 0x0000000600197c82 */ /* 0x000fc60008000000 */
[----:B------:R-:W-:Y:S01]  /*1ca0*/  UISETP.NE.AND UP0, UPT, UR24, UR21, UPT ;  /* 0x000000151800728c */ /* 0x000fe2000bf05270 */
[----:B------:R1:W-:Y:S08]  /*1cb0*/  UTMALDG.3D [UR8], [UR28], desc[UR26] ;  /* 0x00001a081c0075b4 */ /* 0x0003f00008011000 */
[----:B------:R-:W-:Y:S05]  /*1cc0*/  BRA.U UP0, `(.L_x_31) ;  /* 0xfffffffd005c7547 */ /* 0x000fea000b83ffff */
.L_x_26:
[C---:B-1----:R-:W-:Y:S01]  /*1cd0*/  LEA R2, R14.reuse, UR4, 0x3 ;  /* 0x000000040e027c11 */ /* 0x042fe2000f8e18ff */
[----:B------:R-:W-:Y:S01]  /*1ce0*/  NOP ;  /* 0x0000000000007918 */ /* 0x000fe20000000000 */
[----:B--2---:R-:W-:Y:S02]  /*1cf0*/  SHF.L.U32 R3, R13, 0x1f, RZ ;  /* 0x0000001f0d037819 */ /* 0x004fe400000006ff */
[----:B------:R-:W-:Y:S02]  /*1d00*/  LEA R4, R14, UR4, 0x4 ;  /* 0x000000040e047c11 */ /* 0x000fe4000f8e20ff */
[----:B------:R-:W1:Y:S02]  /*1d10*/  SYNCS.PHASECHK.TRANS64.TRYWAIT P0, [R2+URZ+0xc0], R3 ;  /* 0x0000c003020075a7 */ /* 0x000e6400080011ff */
[----:B-1----:R-:W-:Y:S05]  /*1d20*/  @!P0 BRA `(.L_x_32) ;  /* 0x0000009400388947 */ /* 0x002fea0003800000 */
.L_x_132:
[----:B------:R-:W2:Y:S01]  /*1d30*/  LDS.128 R4, [R4+0x130] ;  /* 0x0001300004047984 */ /* 0x000ea20000000c00 */
[----:B---3--:R-:W-:Y:S01]  /*1d40*/  ISETP.GE.AND P0, PT, R72, 0x1, PT ;  /* 0x000000014800780c */ /* 0x008fe20003f06270 */
[----:B-1----:R-:W-:Y:S01]  /*1d50*/  VIADD R2, R2, 0xd0 ;  /* 0x000000d002027836 */ /* 0x002fe20000000000 */
[----:B------:R-:W-:Y:S01]  /*1d60*/  @!PT LDS RZ, [RZ] ;  /* 0x00000000fffff984 */ /* 0x000fe20000000800 */
[----:B------:R-:W-:Y:S01]  /*1d70*/  @!PT LDS RZ, [RZ] ;  /* 0x00000000fffff984 */ /* 0x000fe20000000800 */
[----:B------:R-:W-:Y:S01]  /*1d80*/  @!PT LDS RZ, [RZ] ;  /* 0x00000000fffff984 */ /* 0x000fe20000000800 */
[----:B------:R-:W-:Y:S01]  /*1d90*/  @!PT LDS RZ, [RZ] ;  /* 0x00000000fffff984 */ /* 0x000fe20000000800 */
[----:B------:R1:W-:Y:S06]  /*1da0*/  MEMBAR.ALL.CTA ;  /* 0x0000000000007992 */ /* 0x0003ec0000008000 */
[----:B-1----:R-:W1:Y:S01]  /*1db0*/  FENCE.VIEW.ASYNC.S ;  /* 0x00000000000073c6 */ /* 0x002e620000000000 */
[----:B------:R-:W-:-:S04]  /*1dc0*/  PRMT R2, RZ, 0x654, R2 ;  /* 0x00000654ff027816 */ /* 0x000fc80000000002 */
[----:B-1----:R1:W-:Y:S01]  /*1dd0*/  SYNCS.ARRIVE.TRANS64.RED.A1T0 RZ, [R2+URZ], RZ ;  /* 0x000000ff02ff79a7 */ /* 0x0023e200081004ff */
[----:B--2---:R-:W-:-:S13]  /*1de0*/  LOP3.LUT P2, RZ, R6, 0x1, RZ, 0xc0, !PT ;  /* 0x0000000106ff7812 */ /* 0x004fda000784c0ff */
[----:B------:R-:W-:Y:S01]  /*1df0*/  @P2 SHF.R.U32.HI R3, RZ, 0x10, R5 ;  /* 0x00000010ff032819 */ /* 0x000fe20000011605 */
[----:B------:R-:W-:Y:S01]  /*1e00*/  VOTEU.ANY UP0, P2 ;  /* 0x0000000000ff7886 */ /* 0x000fe20001000100 */
[----:B------:R-:W-:Y:S02]  /*1e10*/  @P2 MOV R11, R4 ;  /* 0x00000004000b2202 */ /* 0x000fe40000000f00 */
[----:B------:R-:W-:Y:S02]  /*1e20*/  @P2 R2UR.BROADCAST UR8, R3 ;  /* 0x00000000030822ca */ /* 0x000fe400008e0000 */
[----:B------:R-:W-:-:S11]  /*1e30*/  @P2 LOP3.LUT R8, R5, 0xffff, RZ, 0xc0, !PT ;  /* 0x0000ffff05082812 */ /* 0x000fd600078ec0ff */
[----:B------:R-:W-:Y:S01]  /*1e40*/  @UP0 UMOV UR36, UR8 ;  /* 0x0000000800240c82 */ /* 0x000fe20008000000 */
[----:B-1----:R-:W-:Y:S05]  /*1e50*/  @!P0 BRA `(.L_x_33) ;  /* 0x0000000000b88947 */ /* 0x002fea0003800000 */
[----:B------:R-:W4:Y:S01]  /*1e60*/  LDC.64 R4, c[0x0][0xb18] ;  /* 0x0002c600ff047b82 */ /* 0x000f220000000a00 */
[----:B------:R-:W-:-:S07]  /*1e70*/  ISETP.NE.AND P3, PT, R72, 0x1, PT ;  /* 0x000000014800780c */ /* 0x000fce0003f65270 */
[----:B------:R-:W1:Y:S08]  /*1e80*/  LDC.64 R6, c[0x0][0xb10] ;  /* 0x0002c400ff067b82 */ /* 0x000e700000000a00 */
[----:B------:R-:W2:Y:S08]  /*1e90*/  LDC R16, c[0x0][0xb20] ;  /* 0x0002c800ff107b82 */ /* 0x000eb00000000800 */
[----:B------:R-:W3:Y:S01]  /*1ea0*/  LDC R18, c[0x0][0xb0c] ;  /* 0x0002c300ff127b82 */ /* 0x000ee20000000800 */
[----:B----4-:R-:W-:Y:S01]  /*1eb0*/  IMAD.HI.U32 R17, R0, R5, RZ ;  /* 0x0000000500117227 */ /* 0x010fe200078e00ff */
[----:B------:R-:W-:-:S03]  /*1ec0*/  ISETP.NE.AND P0, PT, R4, 0x1, PT ;  /* 0x000000010400780c */ /* 0x000fc60003f05270 */
[----:B------:R-:W-:-:S03]  /*1ed0*/  IMAD.HI.U32 R5, R8, R5, RZ ;  /* 0x0000000508057227 */ /* 0x000fc600078e00ff */
[----:B------:R-:W4:Y:S01]  /*1ee0*/  LDC.64 R2, c[0x0][0xb28] ;  /* 0x0002ca00ff027b82 */ /* 0x000f220000000a00 */
[----:B-1----:R-:W-:-:S04]  /*1ef0*/  IMAD.HI.U32 R20, R9, R6, RZ ;  /* 0x0000000609147227 */ /* 0x002fc800078e00ff */
[----:B------:R-:W-:Y:S01]  /*1f00*/  IMAD.HI.U32 R22, R11, R6, RZ ;  /* 0x000000060b167227 */ /* 0x000fe200078e00ff */
[----:B------:R-:W-:Y:S02]  /*1f10*/  SHF.R.U32.HI R20, RZ, R7, R20 ;  /* 0x00000007ff147219 */ /* 0x000fe40000011614 */
[-C--:B--2---:R-:W-:Y:S02]  /*1f20*/  SHF.R.U32.HI R17, RZ, R16.reuse, R17 ;  /* 0x00000010ff117219 */ /* 0x084fe40000011611 */
[----:B------:R-:W-:Y:S02]  /*1f30*/  SHF.R.U32.HI R5, RZ, R16, R5 ;  /* 0x00000010ff057219 */ /* 0x000fe40000011605 */
[----:B------:R-:W-:Y:S02]  /*1f40*/  SEL R17, R0, R17, !P0 ;  /* 0x0000001100117207 */ /* 0x000fe40004000000 */
[----:B------:R-:W-:Y:S02]  /*1f50*/  SHF.R.U32.HI R22, RZ, R7, R22 ;  /* 0x00000007ff167219 */ /* 0x000fe40000011616 */
[----:B---3--:R-:W-:-:S02]  /*1f60*/  ISETP.NE.AND P1, PT, R18, 0x1, PT ;  /* 0x000000011200780c */ /* 0x008fc40003f25270 */
[----:B------:R-:W-:Y:S02]  /*1f70*/  SEL R5, R8, R5, !P0 ;  /* 0x0000000508057207 */ /* 0x000fe40004000000 */
[----:B------:R-:W-:Y:S02]  /*1f80*/  SEL R19, R9, R20, !P1 ;  /* 0x0000001409137207 */ /* 0x000fe40004800000 */
[----:B------:R-:W-:Y:S01]  /*1f90*/  SEL R7, R11, R22, !P1 ;  /* 0x000000160b077207 */ /* 0x000fe20004800000 */
[----:B----4-:R-:W-:-:S04]  /*1fa0*/  IMAD.HI.U32 R20, R17, R2, RZ ;  /* 0x0000000211147227 */ /* 0x010fc800078e00ff */
[----:B------:R-:W-:Y:S01]  /*1fb0*/  IMAD.HI.U32 R6, R19, R2, RZ ;  /* 0x0000000213067227 */ /* 0x000fe200078e00ff */
[----:B------:R-:W-:-:S04]  /*1fc0*/  @P3 SHF.R.U32.HI R17, RZ, R3, R20 ;  /* 0x00000003ff113219 */ /* 0x000fc80000011614 */
[----:B------:R-:W-:Y:S01]  /*1fd0*/  @P3 SHF.R.U32.HI R19, RZ, R3, R6 ;  /* 0x00000003ff133219 */ /* 0x000fe20000011606 */
[----:B------:R-:W-:-:S04]  /*1fe0*/  IMAD R17, R72, R17, RZ ;  /* 0x0000001148117224 */ /* 0x000fc800078e02ff */
[----:B------:R-:W-:Y:S01]  /*1ff0*/  IMAD R6, R72, R19, RZ ;  /* 0x0000001348067224 */ /* 0x000fe200078e02ff */
[C---:B------:R-:W-:Y:S02]  /*2000*/  ISETP.GE.AND P0, PT, R5.reuse, R17, PT ;  /* 0x000000110500720c */ /* 0x040fe40003f06270 */
[----:B------:R-:W-:Y:S02]  /*2010*/  IADD3 R17, PT, PT, -R5, RZ, RZ ;  /* 0x000000ff05117210 */ /* 0x000fe40007ffe1ff */
[----:B------:R-:W-:Y:S01]  /*2020*/  ISETP.GE.OR P0, PT, R7, R6, P0 ;  /* 0x000000060700720c */ /* 0x000fe20000706670 */
[----:B------:R-:W-:-:S04]  /*2030*/  IMAD.HI.U32 R6, R5, R2, RZ ;  /* 0x0000000205067227 */ /* 0x000fc800078e00ff */
[----:B------:R-:W-:Y:S01]  /*2040*/  IMAD R8, R4, R17, R8 ;  /* 0x0000001104087224 */ /* 0x000fe200078e0208 */
[----:B------:R-:W-:-:S04]  /*2050*/  SHF.R.U32.HI R6, RZ, R3, R6 ;  /* 0x00000003ff067219 */ /* 0x000fc80000011606 */
[----:B------:R-:W-:-:S03]  /*2060*/  SEL R6, R5, R6, !P3 ;  /* 0x0000000605067207 */ /* 0x000fc60005800000 */
[----:B------:R-:W-:-:S04]  /*2070*/  @!P0 IMAD.HI.U32 R16, R7, R2, RZ ;  /* 0x0000000207108227 */ /* 0x000fc800078e00ff */
[----:B------:R-:W-:Y:S01]  /*2080*/  IMAD.MOV R2, RZ, RZ, -R6 ;  /* 0x000000ffff027224 */ /* 0x000fe200078e0a06 */
[----:B------:R-:W-:-:S03]  /*2090*/  @!P0 SHF.R.U32.HI R16, RZ, R3, R16 ;  /* 0x00000003ff108219 */ /* 0x000fc60000011610 */
[----:B------:R-:W-:Y:S01]  /*20a0*/  IMAD R2, R72, R2, R5 ;  /* 0x0000000248027224 */ /* 0x000fe200078e0205 */
        /* <DEDUP_REMOVED lines=9> */
.L_x_33:
[----:B------:R-:W1:Y:S02]  /*2140*/  LDCU UR8, c[0x0][0xb30] ;  /* 0x00016600ff0877ac */ /* 0x000e640008000800 */
[----:B-1----:R-:W-:-:S09]  /*2150*/  UISETP.NE.AND UP0, UPT, UR8, 0x1, UPT ;  /* 0x000000010800788c */ /* 0x002fd2000bf05270 */
[----:B------:R-:W-:Y:S05]  /*2160*/  BRA.U UP0, `(.L_x_34) ;  /* 0x0000000100407547 */ /* 0x000fea000b800000 */
[----:B------:R-:W1:Y:S08]  /*2170*/  LDC.64 R4, c[0x0][0xb10] ;  /* 0x0002c400ff047b82 */ /* 0x000e700000000a00 */
[----:B------:R-:W2:Y:S08]  /*2180*/  LDC.64 R2, c[0x0][0xb18] ;  /* 0x0002c600ff027b82 */ /* 0x000eb00000000a00 */
[----:B------:R-:W3:Y:S08]  /*2190*/  LDC R6, c[0x0][0xb20] ;  /* 0x0002c800ff067b82 */ /* 0x000ef00000000800 */
[----:B------:R-:W4:Y:S01]  /*21a0*/  LDC R16, c[0x0][0xb0c] ;  /* 0x0002c300ff107b82 */ /* 0x000f220000000800 */
[----:B-1----:R-:W-:-:S05]  /*21b0*/  IMAD.HI.U32 R4, R11, R4, RZ ;  /* 0x000000040b047227 */ /* 0x002fca00078e00ff */
[----:B------:R-:W-:Y:S01]  /*21c0*/  SHF.R.U32.HI R4, RZ, R5, R4 ;  /* 0x00000005ff047219 */ /* 0x000fe20000011604 */
[----:B--2---:R-:W-:Y:S01]  /*21d0*/  IMAD.HI.U32 R3, R8, R3, RZ ;  /* 0x0000000308037227 */ /* 0x004fe200078e00ff */
[----:B------:R-:W-:-:S04]  /*21e0*/  ISETP.NE.AND P0, PT, R2, 0x1, PT ;  /* 0x000000010200780c */ /* 0x000fc80003f05270 */
[----:B---3--:R-:W-:-:S04]  /*21f0*/  SHF.R.U32.HI R3, RZ, R6, R3 ;  /* 0x00000006ff037219 */ /* 0x008fc80000011603 */
[----:B------:R-:W-:Y:S02]  /*2200*/  SEL R3, R8, R3, !P0 ;  /* 0x0000000308037207 */ /* 0x000fe40004000000 */
[----:B----4-:R-:W-:-:S04]  /*2210*/  ISETP.NE.AND P1, PT, R16, 0x1, PT ;  /* 0x000000011000780c */ /* 0x010fc80003f25270 */
[----:B------:R-:W-:-:S05]  /*2220*/  SEL R4, R11, R4, !P1 ;  /* 0x000000040b047207 */ /* 0x000fca0004800000 */
[----:B------:R-:W-:Y:S02]  /*2230*/  IMAD.IADD R5, R3, 0x1, -R4 ;  /* 0x0000000103057824 */ /* 0x000fe400078e0a04 */
[----:B------:R-:W-:Y:S02]  /*2240*/  IMAD.IADD R3, R4, 0x1, -R3 ;  /* 0x0000000104037824 */ /* 0x000fe400078e0a03 */
[----:B------:R-:W-:Y:S02]  /*2250*/  IMAD R11, R5, R16, R11 ;  /* 0x00000010050b7224 */ /* 0x000fe400078e020b */
[----:B------:R-:W-:-:S07]  /*2260*/  IMAD R8, R3, R2, R8 ;  /* 0x0000000203087224 */ /* 0x000fce00078e0208 */
.L_x_34:
[----:B------:R-:W-:Y:S01]  /*2270*/  VIADD R14, R14, 0x1 ;  /* 0x000000010e0e7836 */ /* 0x000fe20000000000 */
[----:B------:R-:W-:Y:S01]  /*2280*/  PLOP3.LUT P1, PT, PT, PT, PT, 0x80, 0x8 ;  /* 0x000000000008781c */ /* 0x000fe20003f2f070 */
[----:B------:R-:W-:Y:S02]  /*2290*/  IMAD.IADD R21, R11, 0x1, R170 ;  /* 0x000000010b157824 */ /* 0x000fe400078e02aa */
[----:B------:R-:W-:Y:S01]  /*22a0*/  IMAD.IADD R20, R8, 0x1, R147 ;  /* 0x0000000108147824 */ /* 0x000fe200078e0293 */
[----:B------:R-:W-:-:S04]  /*22b0*/  ISETP.NE.AND P0, PT, R14, 0x2, PT ;  /* 0x000000020e00780c */ /* 0x000fc80003f05270 */
[----:B------:R-:W-:Y:S02]  /*22c0*/  SEL R2, RZ, 0x1, P0 ;  /* 0x00000001ff027807 */ /* 0x000fe40000000000 */
[----:B------:R-:W-:Y:S02]  /*22d0*/  SEL R14, R14, RZ, P0 ;  /* 0x000000ff0e0e7207 */ /* 0x000fe40000000000 */
[----:B------:R-:W-:Y:S01]  /*22e0*/  LOP3.LUT R13, R13, R2, RZ, 0x3c, !PT ;  /* 0x000000020d0d7212 */ /* 0x000fe200078e3cff */
[----:B------:R-:W-:Y:S06]  /*22f0*/  @P2 BRA `(.L_x_35) ;  /* 0xfffffff000982947 */ /* 0x000fec000383ffff */
[----:B------:R-:W-:Y:S01]  /*2300*/  UIADD3 UR4, UPT, UPT, UR4, 0x38, URZ ;  /* 0x0000003804047890 */ /* 0x000fe2000fffe0ff */
[----:B------:R-:W-:-:S03]  /*2310*/  SHF.L.U32 R3, R15, 0x1f, RZ ;  /* 0x0000001f0f037819 */ /* 0x000fc600000006ff */
[----:B------:R-:W-:-:S09]  /*2320*/  ULEA UR5, UR6, UR4, 0x3 ;  /* 0x0000000406057291 */ /* 0x000fd2000f8e18ff */
[----:B------:R-:W1:Y:S02]  /*2330*/  SYNCS.PHASECHK.TRANS64.TRYWAIT P0, [UR5], R3 ;  /* 0x00000003ff0075a7 */ /* 0x000e640008001105 */
[----:B-1----:R-:W-:Y:S05]  /*2340*/  @!P0 BRA `(.L_x_36) ;  /* 0x0000008c00c48947 */ /* 0x002fea0003800000 */
.L_x_134:
[----:B------:R-:W-:-:S04]  /*2350*/  UIADD3 UR6, UPT, UPT, UR6, 0x1, URZ ;  /* 0x0000000106067890 */ /* 0x000fc8000fffe0ff */
[----:B------:R-:W-:-:S04]  /*2360*/  UISETP.NE.AND UP0, UPT, UR6, 0x7, UPT ;  /* 0x000000070600788c */ /* 0x000fc8000bf05270 */
[----:B------:R-:W-:Y:S02]  /*2370*/  USEL UR7, URZ, 0x1, UP0 ;  /* 0x00000001ff077887 */ /* 0x000fe40008000000 */
[----:B------:R-:W-:-:S04]  /*2380*/  USEL UR6, UR6, URZ, UP0 ;  /* 0x000000ff06067287 */ /* 0x000fc80008000000 */
[----:B------:R-:W-:Y:S01]  /*2390*/  ULEA UR5, UR6, UR4, 0x3 ;  /* 0x0000000406057291 */ /* 0x000fe2000f8e18ff */
[----:B------:R-:W-:-:S04]  /*23a0*/  LOP3.LUT R2, R15, UR7, RZ, 0x3c, !PT ;  /* 0x000000070f027c12 */ /* 0x000fc8000f8e3cff */
[----:B-1----:R-:W-:-:S04]  /*23b0*/  SHF.L.U32 R3, R2, 0x1f, RZ ;  /* 0x0000001f02037819 */ /* 0x002fc800000006ff */
[----:B------:R-:W1:Y:S02]  /*23c0*/  SYNCS.PHASECHK.TRANS64.TRYWAIT P0, [UR5], R3 ;  /* 0x00000003ff0075a7 */ /* 0x000e640008001105 */
[----:B-1----:R-:W-:Y:S05]  /*23d0*/  @!P0 BRA `(.L_x_37) ;  /* 0x0000008c00b88947 */ /* 0x002fea0003800000 */
.L_x_136:
        /* <DEDUP_REMOVED lines=9> */
.L_x_138:
        /* <DEDUP_REMOVED lines=9> */
.L_x_140:
        /* <DEDUP_REMOVED lines=9> */
.L_x_142:
        /* <DEDUP_REMOVED lines=9> */
.L_x_144:
[----:B------:R-:W-:-:S04]  /*2620*/  UIADD3 UR6, UPT, UPT, UR6, 0x1, URZ ;  /* 0x0000000106067890 */ /* 0x000fc8000fffe0ff */
[----:B------:R-:W-:-:S04]  /*2630*/  UISETP.NE.AND UP0, UPT, UR6, 0x7, UPT ;  /* 0x000000070600788c */ /* 0x000fc8000bf05270 */
[----:B------:R-:W-:Y:S02]  /*2640*/  USEL UR5, URZ, 0x1, UP0 ;  /* 0x00000001ff057887 */ /* 0x000fe40008000000 */
[----:B------:R-:W-:-:S04]  /*2650*/  USEL UR6, UR6, URZ, UP0 ;  /* 0x000000ff06067287 */ /* 0x000fc80008000000 */
[----:B------:R-:W-:Y:S01]  /*2660*/  ULEA UR6, UR6, UR4, 0x3 ;  /* 0x0000000406067291 */ /* 0x000fe2000f8e18ff */
[----:B-1----:R-:W-:-:S04]  /*2670*/  LOP3.LUT R3, R2, UR5, RZ, 0x3c, !PT ;  /* 0x0000000502037c12 */ /* 0x002fc8000f8e3cff */
[----:B------:R-:W-:Y:S01]  /*2680*/  SHF.L.U32 R3, R3, 0x1f, RZ ;  /* 0x0000001f03037819 */ /* 0x000fe200000006ff */
[----:B----4-:R-:W-:-:S07]  /*2690*/  IMAD.U32 R0, RZ, RZ, UR6 ;  /* 0x00000006ff007e24 */ /* 0x010fce000f8e00ff */
.L_x_42:
[----:B-1----:R1:W2:Y:S02]  /*26a0*/  SYNCS.PHASECHK.TRANS64.TRYWAIT P0, [R0+URZ], R3 ;  /* 0x00000003000075a7 */ /* 0x0022a400080011ff */
[----:B--2---:R-:W-:Y:S05]  /*26b0*/  @!P0 NANOSLEEP.SYNCS 0x989680 ;  /* 0x009896800000895d */ /* 0x004fea0003900000 */
[----:B------:R-:W2:Y:S02]  /*26c0*/  @!P0 SYNCS.PHASECHK.TRANS64 P0, [R0+URZ], R3 ;  /* 0x00000003000085a7 */ /* 0x000ea400080010ff */
[----:B--2---:R-:W-:Y:S05]  /*26d0*/  @P0 EXIT ;  /* 0x000000000000094d */ /* 0x004fea0003800000 */
[----:B------:R-:W-:Y:S05]  /*26e0*/  BRA `(.L_x_42) ;  /* 0xfffffffc00ec7947 */ /* 0x000fea000383ffff */
.L_x_17:
[----:B------:R-:W-:-:S04]  /*26f0*/  UISETP.NE.AND UP1, UPT, UR37, URZ, UPT ;  /* 0x000000ff2500728c */ /* 0x000fc8000bf25270 */
[----:B------:R-:W-:-:S09]  /*2700*/  UISETP.NE.OR UP1, UPT, UR8, 0x1, UP1 ;  /* 0x000000010800788c */ /* 0x000fd20008f25670 */
[----:B------:R-:W-:Y:S05]  /*2710*/  BRA.U UP1, `(.L_x_43) ;  /* 0x0000000501487547 */ /* 0x000fea000b800000 */
[----:B------:R-:W-:Y:S01]  /*2720*/  ISETP.NE.AND P2, PT, R2, RZ, PT ;  /* 0x000000ff0200720c */ /* 0x000fe20003f45270 */
[----:B------:R-:W-:Y:S01]  /*2730*/  IMAD.MOV.U32 R12, RZ, RZ, 0x1 ;  /* 0x00000001ff0c7424 */ /* 0x000fe200078e00ff */
[----:B------:R-:W-:Y:S02]  /*2740*/  CS2R R10, SRZ ;  /* 0x00000000000a7805 */ /* 0x000fe4000001ff00 */
[----:B------:R-:W-:Y:S01]  /*2750*/  CS2R R8, SRZ ;  /* 0x0000000000087805 */ /* 0x000fe2000001ff00 */
[----:B------:R-:W-:Y:S01]  /*2760*/  UMOV UR4, 0x400 ;  /* 0x0000040000047882 */ /* 0x000fe20000000000 */
[----:B------:R-:W-:Y:S01]  /*2770*/  UMOV UR6, URZ ;  /* 0x000000ff00067c82 */ /* 0x000fe20008000000 */
[----:B------:R-:W-:-:S12]  /*2780*/  ULEA UR37, UR37, UR4, 0x18 ;  /* 0x0000000425257291 */ /* 0x000fd8000f8ec0ff */
.L_x_47:
[----:B------:R-:W-:Y:S02]  /*2790*/  LEA R0, R8, UR37, 0x3 ;  /* 0x0000002508007c11 */ /* 0x000fe4000f8e18ff */
[----:B------:R-:W-:-:S03]  /*27a0*/  SHF.L.U32 R5, R9, 0x1f, RZ ;  /* 0x0000001f09057819 */ /* 0x000fc600000006ff */
[----:B------:R-:W-:Y:S01]  /*27b0*/  VIADD R4, R0, 0x110 ;  /* 0x0000011000047836 */ /* 0x000fe20000000000 */
[----:B------:R-:W1:Y:S02]  /*27c0*/  SYNCS.PHASECHK.TRANS64.TRYWAIT P0, [R0+URZ+0x100], R5 ;  /* 0x00010005000075a7 */ /* 0x000e6400080011ff */
[----:B-1----:R-:W-:Y:S05]  /*27d0*/  @!P0 BRA `(.L_x_44) ;  /* 0x0000008c00308947 */ /* 0x002fea0003800000 */
.L_x_145:
[----:B------:R-:W-:Y:S01]  /*27e0*/  ULEA UR5, UR6, UR37, 0x3 ;  /* 0x0000002506057291 */ /* 0x000fe2000f8e18ff */
[----:B------:R-:W-:Y:S02]  /*27f0*/  PRMT R4, RZ, 0x654, R4 ;  /* 0x00000654ff047816 */ /* 0x000fe40000000004 */
[----:B-1----:R-:W-:Y:S01]  /*2800*/  SHF.L.U32 R5, R12, 0x1f, RZ ;  /* 0x0000001f0c057819 */ /* 0x002fe200000006ff */
[----:B------:R-:W-:Y:S01]  /*2810*/  UIADD3 UR4, UPT, UPT, UR5, 0xc0, URZ ;  /* 0x000000c005047890 */ /* 0x000fe2000fffe0ff */
[----:B------:R1:W-:Y:S05]  /*2820*/  SYNCS.ARRIVE.TRANS64.RED.A1T0 RZ, [R4+URZ], RZ ;  /* 0x000000ff04ff79a7 */ /* 0x0003ea00081004ff */
[----:B------:R-:W-:Y:S01]  /*2830*/  IMAD.U32 R7, RZ, RZ, UR4 ;  /* 0x00000004ff077e24 */ /* 0x000fe2000f8e00ff */
[----:B------:R-:W2:Y:S04]  /*2840*/  SYNCS.PHASECHK.TRANS64.TRYWAIT P0, [UR5+0xd0], R5 ;  /* 0x0000d005ff0075a7 */ /* 0x000ea80008001105 */
[----:B------:R-:W-:Y:S01]  /*2850*/  PRMT R6, R2, 0x654, R7 ;  /* 0x0000065402067816 */ /* 0x000fe20000000007 */
[----:B-1----:R-:W-:Y:S01]  /*2860*/  @!P2 IMAD.MOV.U32 R4, RZ, RZ, 0x10 ;  /* 0x00000010ff04a424 */ /* 0x002fe200078e00ff */
[----:B--2---:R-:W-:Y:S06]  /*2870*/  @!P0 BRA `(.L_x_45) ;  /* 0x0000008c001c8947 */ /* 0x004fec0003800000 */
.L_x_147:
[----:B------:R-:W-:Y:S01]  /*2880*/  ULEA UR4, UR6, UR37, 0x4 ;  /* 0x0000002506047291 */ /* 0x000fe2000f8e20ff */
[----:B------:R-:W-:Y:S01]  /*2890*/  SEL R3, R6, R3, !P2 ;  /* 0x0000000306037207 */ /* 0x000fe20005000000 */
[----:B------:R-:W-:Y:S01]  /*28a0*/  UIADD3 UR5, UPT, UPT, UR5, 0xc0, URZ ;  /* 0x000000c005057890 */ /* 0x000fe2000fffe0ff */
[----:B-1----:R-:W-:Y:S01]  /*28b0*/  LEA R0, R11, UR37, 0x3 ;  /* 0x000000250b007c11 */ /* 0x002fe2000f8e18ff */
[----:B------:R-:W-:Y:S01]  /*28c0*/  UIADD3 UR4, UPT, UPT, UR4, 0x130, URZ ;  /* 0x0000013004047890 */ /* 0x000fe2000fffe0ff */
[----:B------:R-:W-:Y:S01]  /*28d0*/  SHF.L.U32 R5, R10, 0x1f, RZ ;  /* 0x0000001f0a057819 */ /* 0x000fe200000006ff */
[----:B------:R1:W-:Y:S01]  /*28e0*/  @!P2 SYNCS.ARRIVE.TRANS64.RED RZ, [R3+URZ], R4 ;  /* 0x0000000403ffa9a7 */ /* 0x0003e200080004ff */
[----:B------:R-:W-:Y:S01]  /*28f0*/  UIADD3 UR6, UPT, UPT, UR6, 0x1, URZ ;  /* 0x0000000106067890 */ /* 0x000fe2000fffe0ff */
[----:B------:R-:W-:-:S03]  /*2900*/  VIADD R8, R8, 0x1 ;  /* 0x0000000108087836 */ /* 0x000fc60000000000 */
[----:B------:R-:W-:Y:S02]  /*2910*/  UISETP.NE.AND UP0, UPT, UR6, 0x2, UPT ;  /* 0x000000020600788c */ /* 0x000fe4000bf05270 */
[----:B------:R-:W-:Y:S06]  /*2920*/  UGETNEXTWORKID.BROADCAST [UR4], [UR5] ;  /* 0x00000000040073ca */ /* 0x000fec0008000100 */
[----:B------:R-:W-:Y:S01]  /*2930*/  USEL UR4, URZ, 0x1, UP0 ;  /* 0x00000001ff047887 */ /* 0x000fe20008000000 */
[----:B------:R-:W-:Y:S01]  /*2940*/  ISETP.NE.AND P0, PT, R8, 0x2, PT ;  /* 0x000000020800780c */ /* 0x000fe20003f05270 */
[----:B------:R-:W-:Y:S01]  /*2950*/  USEL UR6, UR6, URZ, UP0 ;  /* 0x000000ff06067287 */ /* 0x000fe20008000000 */
[----:B------:R-:W2:Y:S03]  /*2960*/  SYNCS.PHASECHK.TRANS64.TRYWAIT P1, [R0+URZ+0xc0], R5 ;  /* 0x0000c005000075a7 */ /* 0x000ea600080211ff */
[----:B------:R-:W-:Y:S01]  /*2970*/  LOP3.LUT R12, R12, UR4, RZ, 0x3c, !PT ;  /* 0x000000040c0c7c12 */ /* 0x000fe2000f8e3cff */
[----:B-12---:R-:W-:Y:S07]  /*2980*/  @!P1 BRA `(.L_x_46) ;  /* 0x0000008800f09947 */ /* 0x006fee0003800000 */
.L_x_148:
[C---:B------:R-:W-:Y:S01]  /*2990*/  LEA R4, R11.reuse, UR37, 0x4 ;  /* 0x000000250b047c11 */ /* 0x040fe2000f8e20ff */
[----:B-1----:R-:W-:Y:S01]  /*29a0*/  VIADD R0, R0, 0xd0 ;  /* 0x000000d000007836 */ /* 0x002fe20000000000 */
[----:B------:R-:W-:Y:S01]  /*29b0*/  SEL R8, R8, RZ, P0 ;  /* 0x000000ff08087207 */ /* 0x000fe20000000000 */
[----:B------:R-:W-:-:S03]  /*29c0*/  VIADD R11, R11, 0x1 ;  /* 0x000000010b0b7836 */ /* 0x000fc60000000000 */
[----:B------:R-:W1:Y:S01]  /*29d0*/  LDS.128 R4, [R4+0x130] ;  /* 0x0001300004047984 */ /* 0x000e620000000c00 */
[----:B------:R-:W-:Y:S02]  /*29e0*/  PRMT R0, RZ, 0x654, R0 ;  /* 0x00000654ff007816 */ /* 0x000fe40000000000 */
[C---:B------:R-:W-:Y:S01]  /*29f0*/  ISETP.NE.AND P1, PT, R11.reuse, 0x2, PT ;  /* 0x000000020b00780c */ /* 0x040fe20003f25270 */
[----:B------:R-:W-:Y:S01]  /*2a00*/  @!PT LDS RZ, [RZ] ;  /* 0x00000000fffff984 */ /* 0x000fe20000000800 */
[----:B------:R-:W-:Y:S01]  /*2a10*/  @!PT LDS RZ, [RZ] ;  /* 0x00000000fffff984 */ /* 0x000fe20000000800 */
[----:B------:R-:W-:Y:S01]  /*2a20*/  @!PT LDS RZ, [RZ] ;  /* 0x00000000fffff984 */ /* 0x000fe20000000800 */
[----:B------:R-:W-:Y:S01]  /*2a30*/  @!PT LDS RZ, [RZ] ;  /* 0x00000000fffff984 */ /* 0x000fe20000000800 */
[----:B------:R2:W-:Y:S06]  /*2a40*/  MEMBAR.ALL.CTA ;  /* 0x0000000000007992 */ /* 0x0005ec0000008000 */
[----:B--2---:R-:W2:Y:S01]  /*2a50*/  FENCE.VIEW.ASYNC.S ;  /* 0x00000000000073c6 */ /* 0x004ea20000000000 */
[----:B------:R-:W-:Y:S01]  /*2a60*/  SEL R11, R11, RZ, P1 ;  /* 0x000000ff0b0b7207 */ /* 0x000fe20000800000 */
[----:B--2---:R2:W-:Y:S01]  /*2a70*/  SYNCS.ARRIVE.TRANS64.RED.A1T0 RZ, [R0+URZ], RZ ;  /* 0x000000ff00ff79a7 */ /* 0x0045e200081004ff */
[----:B-1----:R-:W-:-:S02]  /*2a80*/  LOP3.LUT P3, RZ, R6, 0x1, RZ, 0xc0, !PT ;  /* 0x0000000106ff7812 */ /* 0x002fc4000786c0ff */
[----:B------:R-:W-:-:S04]  /*2a90*/  SEL R5, RZ, 0x1, P1 ;  /* 0x00000001ff057807 */ /* 0x000fc80000800000 */
[----:B------:R-:W-:Y:S02]  /*2aa0*/  LOP3.LUT R10, R10, R5, RZ, 0x3c, !PT ;  /* 0x000000050a0a7212 */ /* 0x000fe400078e3cff */
[----:B--2---:R-:W-:-:S04]  /*2ab0*/  SEL R0, RZ, 0x1, P0 ;  /* 0x00000001ff007807 */ /* 0x004fc80000000000 */
[----:B------:R-:W-:Y:S01]  /*2ac0*/  LOP3.LUT R9, R9, R0, RZ, 0x3c, !PT ;  /* 0x0000000009097212 */ /* 0x000fe200078e3cff */
[----:B------:R-:W-:Y:S06]  /*2ad0*/  @P3 BRA `(.L_x_47) ;  /* 0xfffffffc002c3947 */ /* 0x000fec000383ffff */
[----:B------:R-:W-:Y:S01]  /*2ae0*/  ULEA UR5, UR6, UR37, 0x3 ;  /* 0x0000002506057291 */ /* 0x000fe2000f8e18ff */
[----:B------:R-:W-:-:S08]  /*2af0*/  SHF.L.U32 R3, R12, 0x1f, RZ ;  /* 0x0000001f0c037819 */ /* 0x000fd000000006ff */
[----:B------:R-:W1:Y:S02]  /*2b00*/  SYNCS.PHASECHK.TRANS64 P0, [UR5+0xd0], R3 ;  /* 0x0000d003ff0075a7 */ /* 0x000e640008001005 */
[----:B-1----:R-:W-:Y:S05]  /*2b10*/  @P0 BRA `(.L_x_48) ;  /* 0x0000000000080947 */ /* 0x002fea0003800000 */
[----:B------:R-:W1:Y:S02]  /*2b20*/  SYNCS.PHASECHK.TRANS64.TRYWAIT P0, [UR5+0xd0], R3 ;  /* 0x0000d003ff0075a7 */ /* 0x000e640008001105 */
[----:B-1----:R-:W-:Y:S05]  /*2b30*/  @!P0 BRA `(.L_x_49) ;  /* 0x0000008800988947 */ /* 0x002fea0003800000 */
.L_x_48:
[----:B------:R-:W-:-:S04]  /*2b40*/  UIADD3 UR4, UPT, UPT, UR6, 0x1, URZ ;  /* 0x0000000106047890 */ /* 0x000fc8000fffe0ff */
[----:B------:R-:W-:-:S04]  /*2b50*/  UISETP.NE.AND UP0, UPT, UR4, 0x2, UPT ;  /* 0x000000020400788c */ /* 0x000fc8000bf05270 */
[----:B------:R-:W-:Y:S02]  /*2b60*/  USEL UR7, URZ, 0x1, UP0 ;  /* 0x00000001ff077887 */ /* 0x000fe40008000000 */
[----:B------:R-:W-:-:S04]  /*2b70*/  USEL UR4, UR4, URZ, UP0 ;  /* 0x000000ff04047287 */ /* 0x000fc80008000000 */
[----:B------:R-:W-:Y:S01]  /*2b80*/  ULEA UR4, UR4, UR37, 0x3 ;  /* 0x0000002504047291 */ /* 0x000fe2000f8e18ff */
[----:B-1----:R-:W-:-:S04]  /*2b90*/  LOP3.LUT R3, R12, UR7, RZ, 0x3c, !PT ;  /* 0x000000070c037c12 */ /* 0x002fc8000f8e3cff */
[----:B------:R-:W-:-:S04]  /*2ba0*/  SHF.L.U32 R0, R3, 0x1f, RZ ;  /* 0x0000001f03007819 */ /* 0x000fc800000006ff */
[----:B------:R-:W1:Y:S02]  /*2bb0*/  SYNCS.PHASECHK.TRANS64 P0, [UR4+0xd0], R0 ;  /* 0x0000d000ff0075a7 */ /* 0x000e640008001004 */
[----:B-1----:R-:W-:Y:S05]  /*2bc0*/  @P0 EXIT ;  /* 0x000000000000094d */ /* 0x002fea0003800000 */
[----:B------:R-:W-:Y:S02]  /*2bd0*/  SHF.L.U32 R3, R3, 0x1f, RZ ;  /* 0x0000001f03037819 */ /* 0x000fe400000006ff */
[----:B------:R-:W-:-:S07]  /*2be0*/  MOV R0, UR4 ;  /* 0x0000000400007c02 */ /* 0x000fce0008000f00 */
.L_x_50:
[----:B-1----:R1:W2:Y:S02]  /*2bf0*/  SYNCS.PHASECHK.TRANS64.TRYWAIT P0, [R0+URZ+0xd0], R3 ;  /* 0x0000d003000075a7 */ /* 0x0022a400080011ff */
[----:B--2---:R-:W-:Y:S05]  /*2c00*/  @!P0 NANOSLEEP.SYNCS 0x989680 ;  /* 0x009896800000895d */ /* 0x004fea0003900000 */
[----:B------:R-:W2:Y:S02]  /*2c10*/  @!P0 SYNCS.PHASECHK.TRANS64 P0, [R0+URZ+0xd0], R3 ;  /* 0x0000d003000085a7 */ /* 0x000ea400080010ff */
[----:B--2---:R-:W-:Y:S05]  /*2c20*/  @P0 EXIT ;  /* 0x000000000000094d */ /* 0x004fea0003800000 */
[----:B------:R-:W-:Y:S05]  /*2c30*/  BRA `(.L_x_50) ;  /* 0xfffffffc00ec7947 */ /* 0x000fea000383ffff */
.L_x_43:
[----:B------:R-:W-:-:S09]  /*2c40*/  UISETP.NE.AND UP1, UPT, UR8, URZ, UPT ;  /* 0x000000ff0800728c */ /* 0x000fd2000bf25270 */
[----:B------:R-:W-:Y:S05]  /*2c50*/  BRA.U UP1, `(.L_x_51) ;  /* 0x0000000d01347547 */ /* 0x000fea000b800000 */
[----:B------:R-:W-:Y:S01]  /*2c60*/  UMOV UR4, 0x40 ;  /* 0x0000004000047882 */ /* 0x000fe20000000000 */
[----:B------:R-:W-:Y:S01]  /*2c70*/  NOP ;  /* 0x0000000000007918 */ /* 0x000fe20000000000 */
[----:B------:R-:W-:Y:S01]  /*2c80*/  ULEA UR4, UR37, UR4, 0x18 ;  /* 0x0000000425047291 */ /* 0x000fe2000f8ec0ff */
[----:B------:R-:W-:Y:S02]  /*2c90*/  UMOV UR5, 0x400 ;  /* 0x0000040000057882 */ /* 0x000fe40000000000 */
[----:B------:R-:W-:-:S06]  /*2ca0*/  ULEA UR37, UR37, UR5, 0x18 ;  /* 0x0000000525257291 */ /* 0x000fcc000f8ec0ff */
[----:B------:R-:W1:Y:S02]  /*2cb0*/  LDS.U8 R0, [UR4+0x1c] ;  /* 0x00001c04ff007984 */ /* 0x000e640008000000 */
[----:B-1----:R-:W-:-:S13]  /*2cc0*/  ISETP.NE.AND P0, PT, R0, RZ, PT ;  /* 0x000000ff0000720c */ /* 0x002fda0003f05270 */
[----:B------:R-:W-:Y:S05]  /*2cd0*/  @P0 BRA `(.L_x_52) ;  /* 0x0000000000580947 */ /* 0x000fea0003800000 */
[----:B------:R-:W-:-:S13]  /*2ce0*/  ELECT P0, URZ, PT ;  /* 0x0000000000ff782f */ /* 0x000fda0003800000 */
[----:B------:R-:W-:Y:S05]  /*2cf0*/  @!P0 BRA `(.L_x_53) ;  /* 0x0000000000608947 */ /* 0x000fea0003800000 */
[----:B------:R-:W-:Y:S01]  /*2d00*/  UMOV UR5, 0x10 ;  /* 0x0000001000057882 */ /* 0x000fe20000000000 */
[----:B------:R-:W-:Y:S01]  /*2d10*/  HFMA2 R0, -RZ, RZ, 0, 5.9604644775390625e-08 ;  /* 0x00000001ff007431 */ /* 0x000fe200000001ff */
[----:B------:R-:W-:-:S03]  /*2d20*/  MOV R2, 0xffff ;  /* 0x0000ffff00027802 */ /* 0x000fc60000000f00 */
[----:B------:R-:W-:Y:S04]  /*2d30*/  DEPBAR.LE SB1, 0x36 ;  /* 0x00009d800000791a */ /* 0x000fe80000000000 */
[----:B------:R-:W1:Y:S02]  /*2d40*/  UTCATOMSWS.FIND_AND_SET.ALIGN UP0, UR5, UR5 ;  /* 0x00000005000575e3 */ /* 0x000e640008000800 */
[----:B-1----:R-:W-:Y:S01]  /*2d50*/  MOV R3, UR5 ;  /* 0x0000000500037c02 */ /* 0x002fe20008000f00 */
[----:B------:R-:W-:Y:S06]  /*2d60*/  BRA.U UP0, `(.L_x_54) ;  /* 0x0000000100187547 */ /* 0x000fec000b800000 */
.L_x_55:
[----:B------:R-:W-:Y:S05]  /*2d70*/  NANOSLEEP 0x64 ;  /* 0x000000640000795d */ /* 0x000fea0003800000 */
[----:B------:R-:W-:-:S05]  /*2d80*/  UMOV UR5, 0x10 ;  /* 0x0000001000057882 */ /* 0x000fca0000000000 */
[----:B------:R-:W-:Y:S04]  /*2d90*/  DEPBAR.LE SB1, 0x36 ;  /* 0x00009d800000791a */ /* 0x000fe80000000000 */
[----:B------:R-:W1:Y:S02]  /*2da0*/  UTCATOMSWS.FIND_AND_SET.ALIGN UP0, UR5, UR5 ;  /* 0x00000005000575e3 */ /* 0x000e640008000800 */
[----:B-1----:R-:W-:Y:S01]  /*2db0*/  MOV R3, UR5 ;  /* 0x0000000500037c02 */ /* 0x002fe20008000f00 */
[----:B------:R-:W-:Y:S05]  /*2dc0*/  BRA.U !UP0, `(.L_x_55) ;  /* 0xfffffffd08e87547 */ /* 0x000fea000b83ffff */
.L_x_54:
[-C--:B------:R-:W-:Y:S02]  /*2dd0*/  SHF.L.U32 R2, R2, R3.reuse, RZ ;  /* 0x0000000302027219 */ /* 0x080fe400000006ff */
[----:B------:R-:W-:Y:S01]  /*2de0*/  SHF.L.U32 R0, R0, R3, RZ ;  /* 0x0000000300007219 */ /* 0x000fe200000006ff */
[----:B------:R-:W-:Y:S02]  /*2df0*/  IMAD.SHL.U32 R3, R3, 0x20, RZ ;  /* 0x0000002003037824 */ /* 0x000fe400078e00ff */
[----:B------:R1:W-:Y:S04]  /*2e00*/  ATOMS.OR RZ, [UR4+0x14], R2 ;  /* 0x00001402ffff798c */ /* 0x0003e8000b000004 */
[----:B------:R1:W-:Y:S04]  /*2e10*/  ATOMS.OR RZ, [UR4+0x18], R0 ;  /* 0x00001800ffff798c */ /* 0x0003e8000b000004 */
[----:B------:R1:W-:Y:S01]  /*2e20*/  STS [UR37+0x150], R3 ;  /* 0x00015003ff007988 */ /* 0x0003e20008000825 */
[----:B------:R-:W-:Y:S05]  /*2e30*/  BRA `(.L_x_53) ;  /* 0x0000000000107947 */ /* 0x000fea0003800000 */
.L_x_52:
[----:B------:R-:W-:Y:S02]  /*2e40*/  MOV R0, 0xffffffff ;  /* 0xffffffff00007802 */ /* 0x000fe40000000f00 */
[----:B------:R-:W-:-:S03]  /*2e50*/  MOV R2, 0x2e80 ;  /* 0x00002e8000027802 */ /* 0x000fc60000000f00 */
[----:B------:R1:W-:Y:S04]  /*2e60*/  STS [UR37+0x150], R0 ;  /* 0x00015000ff007988 */ /* 0x0003e80008000825 */
[----:B-1-3-5:R-:W-:Y:S05]  /*2e70*/  CALL.REL.NOINC `($__internal_1_$__cuda_sm10x_tcgen05_guardrail_trap_phase_invalid_during_alloc) ;  /* 0x0000008c00ac7944 */ /* 0x02afea0003c00000 */
.L_x_53:
[----:B------:R-:W-:Y:S05]  /*2e80*/  WARPSYNC.ALL ;  /* 0x0000000000007948 */ /* 0x000fea0003800000 */
[----:B------:R-:W2:Y:S01]  /*2e90*/  S2UR UR6, SR_CgaCtaId ;  /* 0x00000000000679c3 */ /* 0x000ea20000008800 */
[----:B------:R-:W-:Y:S01]  /*2ea0*/  UMOV UR4, 0x400 ;  /* 0x0000040000047882 */ /* 0x000fe20000000000 */
[----:B------:R-:W-:-:S06]  /*2eb0*/  NOP ;  /* 0x0000000000007918 */ /* 0x000fcc0000000000 */
[----:B------:R-:W-:Y:S06]  /*2ec0*/  BAR.ARV 0x6, 0xa0 ;  /* 0x0182800000007b1d */ /* 0x000fec0000002000 */
[----:B------:R-:W4:Y:S01]  /*2ed0*/  LDCU UR7, c[0x0][0x38c] ;  /* 0x00007180ff0777ac */ /* 0x000f220008000800 */
[----:B------:R-:W-:Y:S01]  /*2ee0*/  IMAD.MOV.U32 R11, RZ, RZ, 0x1 ;  /* 0x00000001ff0b7424 */ /* 0x000fe200078e00ff */
[----:B------:R-:W-:Y:S01]  /*2ef0*/  CS2R R8, SRZ ;  /* 0x0000000000087805 */ /* 0x000fe2000001ff00 */
[----:B------:R-:W-:Y:S01]  /*2f00*/  IMAD.MOV.U32 R10, RZ, RZ, RZ ;  /* 0x000000ffff0a7224 */ /* 0x000fe200078e00ff */
[----:B------:R-:W-:Y:S01]  /*2f10*/  UMOV UR18, URZ ;  /* 0x000000ff00127c82 */ /* 0x000fe20008000000 */
[----:B------:R-:W-:Y:S01]  /*2f20*/  UMOV UR17, URZ ;  /* 0x000000ff00117c82 */ /* 0x000fe20008000000 */
[----:B------:R-:W-:Y:S01]  /*2f30*/  UMOV UR22, 0x0 ;  /* 0x0000000000167882 */ /* 0x000fe20000000000 */
[----:B------:R-:W-:Y:S01]  /*2f40*/  UMOV UR23, 0x8400010 ;  /* 0x0840001000177882 */ /* 0x000fe20000000000 */
[----:B------:R-:W-:Y:S01]  /*2f50*/  UMOV UR20, 0x0 ;  /* 0x0000000000147882 */ /* 0x000fe20000000000 */
[----:B------:R-:W-:Y:S01]  /*2f60*/  UMOV UR21, 0x8400010 ;  /* 0x0840001000157882 */ /* 0x000fe20000000000 */
[----:B--2---:R-:W-:Y:S01]  /*2f70*/  ULEA UR6, UR6, UR4, 0x18 ;  /* 0x0000000406067291 */ /* 0x004fe2000f8ec0ff */
[----:B------:R-:W2:Y:S03]  /*2f80*/  LDCU UR4, c[0x0][0x38c] ;  /* 0x00007180ff0477ac */ /* 0x000ea60008000800 */
[----:B------:R-:W-:-:S02]  /*2f90*/  UIADD3 UR11, UPT, UPT, UR6, 0xc400, URZ ;  /* 0x0000c400060b7890 */ /* 0x000fc4000fffe0ff */
[----:B----4-:R-:W-:-:S03]  /*2fa0*/  UIADD3 UR7, UPT, UPT, UR7, 0x3f, URZ ;  /* 0x0000003f07077890 */ /* 0x010fc6000fffe0ff */
[----:B-1----:R-:W1:Y:S01]  /*2fb0*/  LDS R0, [UR6+0x150] ;  /* 0x00015006ff007984 */ /* 0x002e620008000800 */
[----:B------:R-:W-:Y:S02]  /*2fc0*/  UIADD3 UR12, UPT, UPT, UR6, 0x1a400, URZ ;  /* 0x0001a400060c7890 */ /* 0x000fe4000fffe0ff */
[----:B------:R-:W-:Y:S02]  /*2fd0*/  USHF.R.S32.HI UR5, URZ, 0x1f, UR7 ;  /* 0x0000001fff057899 */ /* 0x000fe40008011407 */
[----:B------:R-:W-:Y:S02]  /*2fe0*/  USHF.R.U32.HI UR11, URZ, 0x4, UR11 ;  /* 0x00000004ff0b7899 */ /* 0x000fe4000801160b */
[----:B------:R-:W-:Y:S02]  /*2ff0*/  ULEA.HI UR5, UR5, UR7, URZ, 0x6 ;  /* 0x0000000705057291 */ /* 0x000fe4000f8f30ff */
[----:B------:R-:W-:Y:S02]  /*3000*/  USHF.R.U32.HI UR12, URZ, 0x4, UR12 ;  /* 0x00000004ff0c7899 */ /* 0x000fe4000801160c */
[----:B------:R-:W-:-:S02]  /*3010*/  USHF.R.S32.HI UR5, URZ, 0x6, UR5 ;  /* 0x00000006ff057899 */ /* 0x000fc40008011405 */
[----:B------:R-:W-:Y:S02]  /*3020*/  ULOP3.LUT UR11, UR11, 0x3fff, URZ, 0xc0, !UPT ;  /* 0x00003fff0b0b7892 */ /* 0x000fe4000f8ec0ff */
[----:B------:R-:W-:Y:S02]  /*3030*/  UISETP.LT.AND UP0, UPT, UR5, 0x1, UPT ;  /* 0x000000010500788c */ /* 0x000fe4000bf01270 */
[----:B------:R-:W-:Y:S02]  /*3040*/  ULOP3.LUT UR12, UR12, 0x3fff, URZ, 0xc0, !UPT ;  /* 0x00003fff0c0c7892 */ /* 0x000fe4000f8ec0ff */
[----:B------:R-:W-:Y:S02]  /*3050*/  USEL UR10, UR5, 0x1, !UP0 ;  /* 0x00000001050a7887 */ /* 0x000fe4000c000000 */
[----:B------:R-:W-:Y:S02]  /*3060*/  ULOP3.LUT UR11, UR11, 0x10000, URZ, 0xfc, !UPT ;  /* 0x000100000b0b7892 */ /* 0x000fe4000f8efcff */
[----:B------:R-:W-:-:S02]  /*3070*/  ULOP3.LUT UR12, UR12, 0x10000, URZ, 0xfc, !UPT ;  /* 0x000100000c0c7892 */ /* 0x000fc4000f8efcff */
[----:B------:R-:W-:Y:S02]  /*3080*/  UIADD3 UR10, UPT, UPT, -UR10, URZ, URZ ;  /* 0x000000ff0a0a7290 */ /* 0x000fe4000fffe1ff */
[----:B--2---:R-:W-:Y:S01]  /*3090*/  UISETP.GE.AND UP3, UPT, UR4, 0x1, UPT ;  /* 0x000000010400788c */ /* 0x004fe2000bf66270 */
[----:B-1----:R-:W-:-:S15]  /*30a0*/  R2UR UR19, R0 ;  /* 0x00000000001372ca */ /* 0x002fde00000e0000 */
.L_x_62:
[----:B------:R-:W-:Y:S02]  /*30b0*/  LEA R0, R10, UR6, 0x3 ;  /* 0x000000060a007c11 */ /* 0x000fe4000f8e18ff */
[----:B------:R-:W-:Y:S02]  /*30c0*/  SHF.L.U32 R5, R9, 0x1f, RZ ;  /* 0x0000001f09057819 */ /* 0x000fe400000006ff */
[----:B------:R-:W-:Y:S01]  /*30d0*/  PLOP3.LUT P0, PT, PT, PT, UP3, 0x80, 0x8 ;  /* 0x000000000008781c */ /* 0x000fe20003f0f038 */
[----:B------:R-:W-:Y:S01]  /*30e0*/  VIADD R3, R0, 0xd0 ;  /* 0x000000d000037836 */ /* 0x000fe20000000000 */
[----:B-1----:R-:W1:Y:S02]  /*30f0*/  SYNCS.PHASECHK.TRANS64.TRYWAIT P1, [R0+URZ+0xc0], R5 ;  /* 0x0000c005000075a7 */ /* 0x002e6400080211ff */
[----:B-1--4-:R-:W-:Y:S09]  /*3100*/  @!P1 BRA `(.L_x_56) ;  /* 0x00000084003c9947 */ /* 0x012ff20003800000 */
.L_x_150:
[----:B------:R-:W-:Y:S01]  /*3110*/  LEA R4, R10, UR6, 0x4 ;  /* 0x000000060a047c11 */ /* 0x000fe2000f8e20ff */
[----:B------:R-:W-:Y:S01]  /*3120*/  @UP3 ULEA UR4, UR17, UR6, 0x3 ;  /* 0x0000000611043291 */ /* 0x000fe2000f8e18ff */
[----:B------:R-:W-:Y:S01]  /*3130*/  PLOP3.LUT P2, PT, PT, PT, PT, 0x80, 0x8 ;  /* 0x000000000008781c */ /* 0x000fe20003f4f070 */
[----:B------:R-:W-:Y:S01]  /*3140*/  ULEA UR8, UR18, UR6, 0x3 ;  /* 0x0000000612087291 */ /* 0x000fe2000f8e18ff */
[----:B------:R-:W-:Y:S01]  /*3150*/  PRMT R3, RZ, 0x654, R3 ;  /* 0x00000654ff037816 */ /* 0x000fe20000000003 */
[----:B------:R-:W-:Y:S01]  /*3160*/  ULEA UR9, UR18, UR19, 0x8 ;  /* 0x0000001312097291 */ /* 0x000fe2000f8e40ff */
[----:B-1----:R-:W1:Y:S01]  /*3170*/  LDS.128 R4, [R4+0x130] ;  /* 0x0001300004047984 */ /* 0x002e620000000c00 */
[----:B------:R-:W-:Y:S02]  /*3180*/  @P0 SHF.L.U32 R2, R8, 0x1f, RZ ;  /* 0x0000001f08020819 */ /* 0x000fe400000006ff */
[----:B------:R-:W-:Y:S01]  /*3190*/  SHF.L.U32 R0, R11, 0x1f, RZ ;  /* 0x0000001f0b007819 */ /* 0x000fe200000006ff */
[----:B------:R-:W-:Y:S01]  /*31a0*/  @!PT LDS RZ, [RZ] ;  /* 0x00000000fffff984 */ /* 0x000fe20000000800 */
[----:B------:R-:W-:Y:S01]  /*31b0*/  @!PT LDS RZ, [RZ] ;  /* 0x00000000fffff984 */ /* 0x000fe20000000800 */
[----:B------:R-:W-:Y:S01]  /*31c0*/  @!PT LDS RZ, [RZ] ;  /* 0x00000000fffff984 */ /* 0x000fe20000000800 */
[----:B------:R-:W-:Y:S01]  /*31d0*/  @!PT LDS RZ, [RZ] ;  /* 0x00000000fffff984 */ /* 0x000fe20000000800 */
[----:B------:R2:W-:Y:S06]  /*31e0*/  MEMBAR.ALL.CTA ;  /* 0x0000000000007992 */ /* 0x0005ec0000008000 */
[----:B--2---:R-:W2:Y:S02]  /*31f0*/  FENCE.VIEW.ASYNC.S ;  /* 0x00000000000073c6 */ /* 0x004ea40000000000 */
[----:B--2---:R2:W-:Y:S01]  /*3200*/  SYNCS.ARRIVE.TRANS64.RED.A1T0 RZ, [R3+URZ], RZ ;  /* 0x000000ff03ff79a7 */ /* 0x0045e200081004ff */
[----:B------:R2:W4:Y:S01]  /*3210*/  @P0 SYNCS.PHASECHK.TRANS64.TRYWAIT P2, [UR4], R2 ;  /* 0x00000002ff0005a7 */ /* 0x0005220008041104 */
[----:B-1----:R-:W-:Y:S01]  /*3220*/  LOP3.LUT P1, RZ, R6, 0x1, RZ, 0xc0, !PT ;  /* 0x0000000106ff7812 */ /* 0x002fe2000782c0ff */
[----:B------:R-:W1:Y:S02]  /*3230*/  SYNCS.PHASECHK.TRANS64.TRYWAIT P0, [UR8+0xf0], R0 ;  /* 0x0000f000ff0075a7 */ /* 0x000e640008001108 */
[----:B-12-4-:R-:W-:Y:S10]  /*3240*/  @!P0 BRA `(.L_x_57) ;  /* 0x0000008400008947 */ /* 0x016ff40003800000 */
.L_x_152:
[----:B------:R-:W-:Y:S01]  /*3250*/  IADD3 R10, PT, PT, R10, 0x1, RZ ;  /* 0x000000010a0a7810 */ /* 0x000fe20007ffe0ff */
[----:B------:R-:W-:Y:S06]  /*3260*/  BRA.U !UP3, `(.L_x_58) ;  /* 0x000000010b987547 */ /* 0x000fec000b800000 */
[----:B------:R-:W-:Y:S01]  /*3270*/  UPLOP3.LUT UP4, UPT, UPT, UPT, UPT, 0x40, 0x4 ;  /* 0x000000000004789c */ /* 0x000fe20003f8e870 */
[----:B------:R-:W-:Y:S01]  /*3280*/  UMOV UR16, UR10 ;  /* 0x0000000a00107c82 */ /* 0x000fe20008000000 */
[----:B------:R-:W-:Y:S01]  /*3290*/  UMOV UR15, UR5 ;  /* 0x00000005000f7c82 */ /* 0x000fe20008000000 */
[----:B------:R-:W-:-:S08]  /*32a0*/  UMOV UR14, UR17 ;  /* 0x00000011000e7c82 */ /* 0x000fd00008000000 */
.L_x_61:
[----:B------:R-:W-:Y:S02]  /*32b0*/  UIADD3 UR16, UPT, UPT, UR16, 0x1, URZ ;  /* 0x0000000110107890 */ /* 0x000fe4000fffe0ff */
[----:B--2---:R-:W-:Y:S02]  /*32c0*/  ULEA UR7, UR14, UR6, 0x3 ;  /* 0x000000060e077291 */ /* 0x004fe4000f8e18ff */
[----:B------:R-:W-:Y:S01]  /*32d0*/  UISETP.NE.AND UP0, UPT, UR16, URZ, UPT ;  /* 0x000000ff1000728c */ /* 0x000fe2000bf05270 */
[----:B----4-:R-:W-:Y:S10]  /*32e0*/  @P2 BRA `(.L_x_59) ;  /* 0x00000000000c2947 */ /* 0x010ff40003800000 */
[----:B-1----:R-:W-:Y:S04]  /*32f0*/  SHF.L.U32 R3, R8, 0x1f, RZ ;  /* 0x0000001f08037819 */ /* 0x002fe800000006ff */
[----:B------:R-:W1:Y:S02]  /*3300*/  SYNCS.PHASECHK.TRANS64.TRYWAIT P0, [UR7], R3 ;  /* 0x00000003ff0075a7 */ /* 0x000e640008001107 */
[----:B-1----:R-:W-:Y:S05]  /*3310*/  @!P0 BRA `(.L_x_60) ;  /* 0x0000008000e48947 */ /* 0x002fea0003800000 */
.L_x_59:
[----:B------:R-:W-:Y:S01]  /*3320*/  UISETP.NE.AND UP1, UPT, UR15, 0x1, UPT ;  /* 0x000000010f00788c */ /* 0x000fe2000bf25270 */
[----:B------:R-:W-:Y:S01]  /*3330*/  PLOP3.LUT P2, PT, PT, PT, PT, 0x80, 0x8 ;  /* 0x000000000008781c */ /* 0x000fe20003f4f070 */
[----:B------:R-:W-:Y:S02]  /*3340*/  UIADD3 UR17, UPT, UPT, UR14, 0x1, URZ ;  /* 0x000000010e117890 */ /* 0x000fe4000fffe0ff */
[----:B------:R-:W-:Y:S02]  /*3350*/  ULEA UR24, UR14, UR12, 0xa ;  /* 0x0000000c0e187291 */ /* 0x000fe4000f8e50ff */
[----:B------:R-:W-:Y:S01]  /*3360*/  UISETP.NE.AND UP2, UPT, UR17, 0x7, UPT ;  /* 0x000000071100788c */ /* 0x000fe2000bf45270 */
[----:B------:R-:W-:Y:S01]  /*3370*/  PLOP3.LUT P0, PT, PT, PT, UP1, 0x80, 0x8 ;  /* 0x000000000008781c */ /* 0x000fe20003f0f018 */
[----:B------:R-:W-:Y:S02]  /*3380*/  ULEA UR26, UR14, UR11, 0x9 ;  /* 0x0000000b0e1a7291 */ /* 0x000fe4000f8e48ff */
[----:B------:R-:W-:Y:S02]  /*3390*/  USEL UR13, URZ, 0x1, UP2 ;  /* 0x00000001ff0d7887 */ /* 0x000fe40009000000 */
[----:B------:R-:W-:Y:S02]  /*33a0*/  USEL UR17, UR17, URZ, UP2 ;  /* 0x000000ff11117287 */ /* 0x000fe40009000000 */
[----:B------:R-:W-:Y:S02]  /*33b0*/  UIADD3 UR30, UPT, UPT, UR24, 0x2, URZ ;  /* 0x00000002181e7890 */ /* 0x000fe4000fffe0ff */
[----:B------:R-:W-:Y:S01]  /*33c0*/  @UP1 ULEA UR4, UR17, UR6, 0x3 ;  /* 0x0000000611041291 */ /* 0x000fe2000f8e18ff */
[----:B------:R-:W-:Y:S01]  /*33d0*/  LOP3.LUT R8, R8, UR13, RZ, 0x3c, !PT ;  /* 0x0000000d08087c12 */ /* 0x000fe2000f8e3cff */
[----:B------:R-:W-:Y:S02]  /*33e0*/  UIADD3 UR28, UPT, UPT, UR26, 0x2, URZ ;  /* 0x000000021a1c7890 */ /* 0x000fe4000fffe0ff */
[----:B------:R-:W-:Y:S01]  /*33f0*/  UIADD3 UR7, UPT, UPT, UR7, 0x38, URZ ;  /* 0x0000003807077890 */ /* 0x000fe2000fffe0ff */
[----:B-1----:R-:W-:Y:S01]  /*3400*/  @P0 SHF.L.U32 R0, R8, 0x1f, RZ ;  /* 0x0000001f08000819 */ /* 0x002fe200000006ff */
[----:B------:R-:W-:Y:S01]  /*3410*/  UMOV UR25, 0x80004020 ;  /* 0x8000402000197882 */ /* 0x000fe20000000000 */
[----:B------:R-:W-:Y:S01]  /*3420*/  UMOV UR27, 0x80004020 ;  /* 0x80004020001b7882 */ /* 0x000fe20000000000 */
[----:B------:R-:W-:Y:S01]  /*3430*/  UMOV UR31, 0x80004020 ;  /* 0x80004020001f7882 */ /* 0x000fe20000000000 */
[----:B------:R2:W4:Y:S01]  /*3440*/  @P0 SYNCS.PHASECHK.TRANS64.TRYWAIT P2, [UR4], R0 ;  /* 0x00000000ff0005a7 */ /* 0x0005220008041104 */
[----:B------:R-:W-:Y:S01]  /*3450*/  UIADD3 UR15, UPT, UPT, UR15, -0x1, URZ ;  /* 0xffffffff0f0f7890 */ /* 0x000fe2000fffe0ff */
[----:B------:R2:W-:Y:S01]  /*3460*/  UTCQMMA gdesc[UR26], gdesc[UR24], tmem[UR9], tmem[UR22], idesc[UR23], UP4 ;  /* 0x00ff16181a0075ea */ /* 0x0005e2000a000309 */
[----:B------:R-:W-:Y:S01]  /*3470*/  UPLOP3.LUT UP4, UPT, UPT, UPT, UPT, 0x80, 0x8 ;  /* 0x000000000008789c */ /* 0x000fe20003f8f070 */
[----:B------:R-:W-:Y:S01]  /*3480*/  UMOV UR29, 0x80004020 ;  /* 0x80004020001d7882 */ /* 0x000fe20000000000 */
[----:B------:R-:W-:Y:S01]  /*3490*/  UMOV UR14, UR17 ;  /* 0x00000011000e7c82 */ /* 0x000fe20008000000 */
[----:B------:R2:W-:Y:S01]  /*34a0*/  UTCQMMA gdesc[UR28], gdesc[UR30], tmem[UR9], tmem[UR20], idesc[UR21], UPT ;  /* 0x00ff141e1c0075ea */ /* 0x0005e2000b800309 */
[----:B------:R2:W-:Y:S01]  /*34b0*/  UTCBAR [UR7], URZ ;  /* 0x000000ff070073e9 */ /* 0x0005e200080000ff */
[----:B------:R-:W-:Y:S06]  /*34c0*/  BRA.U UP0, `(.L_x_61) ;  /* 0xfffffffd00787547 */ /* 0x000fec000b83ffff */
.L_x_58:
[----:B------:R-:W-:Y:S01]  /*34d0*/  UIADD3 UR18, UPT, UPT, UR18, 0x1, URZ ;  /* 0x0000000112127890 */ /* 0x000fe2000fffe0ff */
[C---:B------:R-:W-:Y:S01]  /*34e0*/  ISETP.NE.AND P0, PT, R10.reuse, 0x2, PT ;  /* 0x000000020a00780c */ /* 0x040fe20003f05270 */
[----:B------:R-:W-:Y:S02]  /*34f0*/  UIADD3 UR8, UPT, UPT, UR8, 0xe0, URZ ;  /* 0x000000e008087890 */ /* 0x000fe4000fffe0ff */
[----:B------:R-:W-:Y:S01]  /*3500*/  UISETP.NE.AND UP0, UPT, UR18, 0x2, UPT ;  /* 0x000000021200788c */ /* 0x000fe2000bf05270 */
[----:B-12---:R-:W-:Y:S02]  /*3510*/  SEL R0, RZ, 0x1, P0 ;  /* 0x00000001ff007807 */ /* 0x006fe40000000000 */
[----:B------:R-:W-:Y:S01]  /*3520*/  SEL R10, R10, RZ, P0 ;  /* 0x000000ff0a0a7207 */ /* 0x000fe20000000000 */
[----:B------:R-:W-:Y:S01]  /*3530*/  USEL UR4, URZ, 0x1, UP0 ;  /* 0x00000001ff047887 */ /* 0x000fe20008000000 */
[----:B------:R-:W-:Y:S01]  /*3540*/  LOP3.LUT R9, R9, R0, RZ, 0x3c, !PT ;  /* 0x0000000009097212 */ /* 0x000fe200078e3cff */
[----:B------:R-:W-:Y:S01]  /*3550*/  USEL UR18, UR18, URZ, UP0 ;  /* 0x000000ff12127287 */ /* 0x000fe20008000000 */
[----:B------:R1:W-:Y:S03]  /*3560*/  UTCBAR [UR8], URZ ;  /* 0x000000ff080073e9 */ /* 0x0003e600080000ff */
[----:B------:R-:W-:Y:S01]  /*3570*/  LOP3.LUT R11, R11, UR4, RZ, 0x3c, !PT ;  /* 0x000000040b0b7c12 */ /* 0x000fe2000f8e3cff */
[----:B------:R-:W-:Y:S07]  /*3580*/  @P1 BRA `(.L_x_62) ;  /* 0xfffffff800c81947 */ /* 0x000fee000383ffff */
[----:B------:R-:W2:Y:S01]  /*3590*/  S2UR UR4, SR_CgaCtaId ;  /* 0x00000000000479c3 */ /* 0x000ea20000008800 */
[----:B------:R-:W-:Y:S01]  /*35a0*/  ELECT P0, URZ, PT ;  /* 0x0000000000ff782f */ /* 0x000fe20003800000 */
[----:B------:R-:W-:Y:S01]  /*35b0*/  IMAD.MOV.U32 R0, RZ, RZ, 0x1 ;  /* 0x00000001ff007424 */ /* 0x000fe200078e00ff */
[----:B------:R-:W-:Y:S01]  /*35c0*/  UIADD3 UR6, UPT, UPT, UR6, 0xf0, URZ ;  /* 0x000000f006067890 */ /* 0x000fe2000fffe0ff */
[----:B------:R-:W-:Y:S01]  /*35d0*/  SHF.L.U32 R3, R11, 0x1f, RZ ;  /* 0x0000001f0b037819 */ /* 0x000fe200000006ff */
[----:B------:R-:W-:-:S03]  /*35e0*/  UMOV UR5, 0x40 ;  /* 0x0000004000057882 */ /* 0x000fc60000000000 */
[----:B------:R-:W-:Y:S01]  /*35f0*/  UVIRTCOUNT.DEALLOC.SMPOOL 0x80 ;  /* 0x000000800000784c */ /* 0x000fe20000000000 */
[----:B--2---:R-:W-:Y:S02]  /*3600*/  ULEA UR4, UR4, UR5, 0x18 ;  /* 0x0000000504047291 */ /* 0x004fe4000f8ec0ff */
[----:B------:R-:W-:-:S07]  /*3610*/  ULEA UR5, UR18, UR6, 0x3 ;  /* 0x0000000612057291 */ /* 0x000fce000f8e18ff */
[----:B------:R2:W-:Y:S02]  /*3620*/  @P0 STS.U8 [UR4+0x1c], R0 ;  /* 0x00001c00ff000988 */ /* 0x0005e40008000004 */
[----:B------:R-:W3:Y:S02]  /*3630*/  SYNCS.PHASECHK.TRANS64.TRYWAIT P0, [UR5], R3 ;  /* 0x00000003ff0075a7 */ /* 0x000ee40008001105 */
[----:B--23--:R-:W-:Y:S05]  /*3640*/  @!P0 BRA `(.L_x_63) ;  /* 0x0000008000308947 */ /* 0x00cfea0003800000 */
.L_x_155:
[----:B------:R-:W-:-:S04]  /*3650*/  UIADD3 UR7, UPT, UPT, UR18, 0x1, URZ ;  /* 0x0000000112077890 */ /* 0x000fc8000fffe0ff */
[----:B------:R-:W-:-:S04]  /*3660*/  UISETP.NE.AND UP0, UPT, UR7, 0x2, UPT ;  /* 0x000000020700788c */ /* 0x000fc8000bf05270 */
[----:B------:R-:W-:Y:S02]  /*3670*/  USEL UR5, URZ, 0x1, UP0 ;  /* 0x00000001ff057887 */ /* 0x000fe40008000000 */
[----:B------:R-:W-:-:S04]  /*3680*/  USEL UR7, UR7, URZ, UP0 ;  /* 0x000000ff07077287 */ /* 0x000fc80008000000 */
[----:B------:R-:W-:Y:S01]  /*3690*/  ULEA UR7, UR7, UR6, 0x3 ;  /* 0x0000000607077291 */ /* 0x000fe2000f8e18ff */
[----:B--2---:R-:W-:-:S04]  /*36a0*/  LOP3.LUT R3, R11, UR5, RZ, 0x3c, !PT ;  /* 0x000000050b037c12 */ /* 0x004fc8000f8e3cff */
[----:B------:R-:W-:-:S04]  /*36b0*/  SHF.L.U32 R3, R3, 0x1f, RZ ;  /* 0x0000001f03037819 */ /* 0x000fc800000006ff */
[----:B------:R-:W2:Y:S02]  /*36c0*/  SYNCS.PHASECHK.TRANS64.TRYWAIT P0, [UR7], R3 ;  /* 0x00000003ff0075a7 */ /* 0x000ea40008001107 */
[----:B--2---:R-:W-:Y:S05]  /*36d0*/  @!P0 BRA `(.L_x_64) ;  /* 0x0000008000248947 */ /* 0x004fea0003800000 */
.L_x_157:
[----:B------:R-:W-:Y:S01]  /*36e0*/  NOP ;  /* 0x0000000000007918 */ /* 0x000fe20000000000 */
[----:B--2---:R-:W2:Y:S01]  /*36f0*/  LDS R0, [UR4+0x14] ;  /* 0x00001404ff007984 */ /* 0x004ea20008000800 */
[----:B------:R-:W-:Y:S01]  /*3700*/  ULOP3.LUT UR6, UR19, 0xffff, URZ, 0xc0, !UPT ;  /* 0x0000ffff13067892 */ /* 0x000fe2000f8ec0ff */
[----:B-1----:R-:W-:Y:S01]  /*3710*/  UMOV UR8, 0xffff ;  /* 0x0000ffff00087882 */ /* 0x002fe20000000000 */
[----:B------:R-:W-:Y:S02]  /*3720*/  UMOV UR5, 0x1 ;  /* 0x0000000100057882 */ /* 0x000fe40000000000 */
[----:B------:R-:W-:-:S04]  /*3730*/  USHF.R.U32.HI UR6, URZ, 0x5, UR6 ;  /* 0x00000005ff067899 */ /* 0x000fc80008011606 */
[----:B------:R-:W-:Y:S02]  /*3740*/  USHF.L.U32 UR8, UR8, UR6, URZ ;  /* 0x0000000608087299 */ /* 0x000fe400080006ff */
[----:B------:R-:W-:-:S04]  /*3750*/  USHF.L.U32 UR5, UR5, UR6, URZ ;  /* 0x0000000605057299 */ /* 0x000fc800080006ff */
[----:B--2---:R-:W-:-:S04]  /*3760*/  LOP3.LUT R0, R0, UR8, RZ, 0xc0, !PT ;  /* 0x0000000800007c12 */ /* 0x004fc8000f8ec0ff */
[----:B------:R-:W-:-:S13]  /*3770*/  ISETP.NE.AND P0, PT, R0, UR8, PT ;  /* 0x0000000800007c0c */ /* 0x000fda000bf05270 */
[----:B------:R-:W-:Y:S05]  /*3780*/  @P0 BRA `(.L_x_65) ;  /* 0x0000000000580947 */ /* 0x000fea0003800000 */
[----:B------:R-:W1:Y:S02]  /*3790*/  LDS R0, [UR4+0x18] ;  /* 0x00001804ff007984 */ /* 0x000e640008000800 */
[----:B-1----:R-:W-:-:S04]  /*37a0*/  LOP3.LUT R0, R0, UR5, RZ, 0xc0, !PT ;  /* 0x0000000500007c12 */ /* 0x002fc8000f8ec0ff */
[----:B------:R-:W-:-:S13]  /*37b0*/  ISETP.NE.AND P0, PT, R0, UR5, PT ;  /* 0x0000000500007c0c */ /* 0x000fda000bf05270 */
[----:B------:R-:W-:Y:S05]  /*37c0*/  @P0 BRA `(.L_x_66) ;  /* 0x00000000003c0947 */ /* 0x000fea0003800000 */
[----:B------:R-:W1:Y:S01]  /*37d0*/  S2R R2, SR_LANEID ;  /* 0x0000000000027919 */ /* 0x000e620000000000 */
[----:B------:R-:W-:Y:S01]  /*37e0*/  ULOP3.LUT UR8, URZ, UR8, URZ, 0x33, !UPT ;  /* 0x00000008ff087292 */ /* 0x000fe2000f8e33ff */
[----:B------:R-:W-:Y:S01]  /*37f0*/  LOP3.LUT R4, RZ, UR5, RZ, 0x33, !PT ;  /* 0x00000005ff047c12 */ /* 0x000fe2000f8e33ff */
[----:B------:R-:W-:Y:S02]  /*3800*/  VOTEU.ANY UR7, UPT, PT ;  /* 0x0000000000077886 */ /* 0x000fe400038e0100 */
[----:B------:R-:W-:Y:S01]  /*3810*/  UFLO.U32 UR7, UR7 ;  /* 0x00000007000772bd */ /* 0x000fe200080e0000 */
[----:B------:R-:W2:Y:S01]  /*3820*/  REDUX UR5, R4 ;  /* 0x00000000040573c4 */ /* 0x000ea20000000000 */
[----:B------:R-:W-:-:S06]  /*3830*/  IMAD.U32 R0, RZ, RZ, UR8 ;  /* 0x00000008ff007e24 */ /* 0x000fcc000f8e00ff */
[----:B------:R3:W-:Y:S01]  /*3840*/  UTCATOMSWS.AND URZ, UR8 ;  /* 0x0000000800ff79e3 */ /* 0x0007e20008000000 */
[----:B------:R-:W4:Y:S01]  /*3850*/  REDUX UR6, R0 ;  /* 0x00000000000673c4 */ /* 0x000f220000000000 */
[----:B-1----:R-:W-:Y:S01]  /*3860*/  ISETP.EQ.U32.AND P0, PT, R2, UR7, PT ;  /* 0x0000000702007c0c */ /* 0x002fe2000bf02070 */
[----:B--2---:R-:W-:Y:S01]  /*3870*/  IMAD.U32 R2, RZ, RZ, UR5 ;  /* 0x00000005ff027e24 */ /* 0x004fe2000f8e00ff */
[----:B----4-:R-:W-:-:S11]  /*3880*/  MOV R3, UR6 ;  /* 0x0000000600037c02 */ /* 0x010fd60008000f00 */
[----:B------:R3:W-:Y:S04]  /*3890*/  @P0 ATOMS.AND RZ, [UR4+0x14], R3 ;  /* 0x00001403ffff098c */ /* 0x0007e8000a800004 */
[----:B------:R3:W-:Y:S01]  /*38a0*/  @P0 ATOMS.AND RZ, [UR4+0x18], R2 ;  /* 0x00001802ffff098c */ /* 0x0007e2000a800004 */
[----:B------:R-:W-:Y:S05]  /*38b0*/  BRA `(.L_x_67) ;  /* 0x0000000000147947 */ /* 0x000fea0003800000 */
.L_x_66:
[----:B------:R-:W-:Y:S02]  /*38c0*/  MOV R2, 0x38e0 ;  /* 0x000038e000027802 */ /* 0x000fe40000000f00 */
[----:B----45:R-:W-:Y:S05]  /*38d0*/  CALL.REL.NOINC `($__internal_0_$__cuda_sm10x_tcgen05_guardrail_trap_col_being_dealloced_not_returned_by_alloc) ;  /* 0x0000008400087944 */ /* 0x030fea0003c00000 */
[----:B------:R-:W-:Y:S05]  /*38e0*/  BRA `(.L_x_67) ;  /* 0x0000000000087947 */ /* 0x000fea0003800000 */
.L_x_65:
[----:B------:R-:W-:Y:S02]  /*38f0*/  MOV R2, 0x3910 ;  /* 0x0000391000027802 */ /* 0x000fe40000000f00 */
[----:B----45:R-:W-:Y:S05]  /*3900*/  CALL.REL.NOINC `($__internal_2_$__cuda_sm10x_tcgen05_guardrail_trap_unallocated_columns_being_dealloced) ;  /* 0x0000008400147944 */ /* 0x030fea0003c00000 */
.L_x_67:
[----:B------:R-:W-:Y:S01]  /*3910*/  NOP ;  /* 0x0000000000007918 */ /* 0x000fe20000000000 */
[----:B---3--:R-:W-:Y:S05]  /*3920*/  EXIT ;  /* 0x000000000000794d */ /* 0x008fea0003800000 */
.L_x_51:
[----:B------:R-:W-:-:S09]  /*3930*/  UISETP.NE.OR UP2, UPT, UR8, 0x3, !UP2 ;  /* 0x000000030800788c */ /* 0x000fd2000d745670 */
[----:B------:R-:W-:Y:S05]  /*3940*/  BRA.U UP2, `(.L_x_68) ;  /* 0x0000001102147547 */ /* 0x000fea000b800000 */
[----:B------:R-:W1:Y:S01]  /*3950*/  LDC R0, c[0x0][0xb30] ;  /* 0x0002cc00ff007b82 */ /* 0x000e620000000800 */
[----:B------:R-:W2:Y:S01]  /*3960*/  LDCU.64 UR8, c[0x0][0x888] ;  /* 0x00011100ff0877ac */ /* 0x000ea20008000a00 */
[----:B------:R-:W-:Y:S02]  /*3970*/  HFMA2 R29, -RZ, RZ, 0, 0 ;  /* 0x00000000ff1d7431 */ /* 0x000fe400000001ff */
[----:B------:R-:W-:Y:S01]  /*3980*/  IMAD.MOV.U32 R31, RZ, RZ, 0x1 ;  /* 0x00000001ff1f7424 */ /* 0x000fe200078e00ff */
[----:B------:R-:W-:Y:S01]  /*3990*/  MOV R23, 0x2000 ;  /* 0x0000200000177802 */ /* 0x000fe20000000f00 */
[----:B------:R-:W4:Y:S01]  /*39a0*/  LDCU.64 UR4, c[0x0][0x890] ;  /* 0x00011200ff0477ac */ /* 0x000f220008000a00 */
[----:B------:R-:W-:Y:S01]  /*39b0*/  IMAD.MOV.U32 R30, RZ, RZ, RZ ;  /* 0x000000ffff1e7224 */ /* 0x000fe200078e00ff */
[----:B------:R-:W3:Y:S01]  /*39c0*/  LDC R19, c[0x0][0x370] ;  /* 0x0000dc00ff137b82 */ /* 0x000ee20000000800 */
[----:B------:R-:W-:Y:S01]  /*39d0*/  UMOV UR7, 0x400 ;  /* 0x0000040000077882 */ /* 0x000fe20000000000 */
[----:B------:R-:W-:-:S02]  /*39e0*/  UPLOP3.LUT UP1, UPT, UPT, UPT, UPT, 0x40, 0x4 ;  /* 0x000000000004789c */ /* 0x000fc40003f2e870 */
[----:B------:R-:W-:-:S04]  /*39f0*/  ULEA UR7, UR37, UR7, 0x18 ;  /* 0x0000000725077291 */ /* 0x000fc8000f8ec0ff */
[----:B------:R-:W3:Y:S01]  /*3a00*/  LDC R2, c[0x0][0xb0c] ;  /* 0x0002c300ff027b82 */ /* 0x000ee20000000800 */
[----:B------:R-:W-:Y:S02]  /*3a10*/  UIADD3 UR13, UPT, UPT, UR7, 0x88, URZ ;  /* 0x00000088070d7890 */ /* 0x000fe4000fffe0ff */
[----:B--2---:R-:W-:Y:S02]  /*3a20*/  UISETP.NE.U32.AND UP2, UPT, UR8, URZ, UPT ;  /* 0x000000ff0800728c */ /* 0x004fe4000bf45070 */
[----:B------:R-:W-:Y:S02]  /*3a30*/  UIADD3 UR33, UPT, UPT, UR7, 0x70, URZ ;  /* 0x0000007007217890 */ /* 0x000fe4000fffe0ff */
[----:B----4-:R-:W-:Y:S01]  /*3a40*/  UISETP.NE.U32.AND UP3, UPT, UR4, URZ, UPT ;  /* 0x000000ff0400728c */ /* 0x010fe2000bf65070 */
[----:B------:R-:W2:Y:S01]  /*3a50*/  LDC R18, c[0x0][0xb20] ;  /* 0x0002c800ff127b82 */ /* 0x000ea20000000800 */
[----:B-1----:R-:W-:Y:S01]  /*3a60*/  ISETP.NE.AND P1, PT, R0, 0x1, PT ;  /* 0x000000010000780c */ /* 0x002fe20003f25270 */
[----:B------:R-:W-:-:S02]  /*3a70*/  UISETP.NE.AND.EX UP2, UPT, UR9, URZ, UPT, UP2 ;  /* 0x000000ff0900728c */ /* 0x000fc4000bf45320 */
[----:B------:R-:W-:Y:S02]  /*3a80*/  UIADD3 UR25, UPT, UPT, UR7, 0x78, URZ ;  /* 0x0000007807197890 */ /* 0x000fe4000fffe0ff */
[----:B------:R-:W-:Y:S02]  /*3a90*/  UIADD3 UR17, UPT, UPT, UR7, 0x80, URZ ;  /* 0x0000008007117890 */ /* 0x000fe4000fffe0ff */
[----:B------:R-:W1:Y:S01]  /*3aa0*/  LDC.64 R32, c[0x0][0x348] ;  /* 0x0000d200ff207b82 */ /* 0x000e620000000a00 */
[----:B------:R-:W-:Y:S02]  /*3ab0*/  UPRMT UR13, UR37, 0x654, UR13 ;  /* 0x00000654250d7896 */ /* 0x000fe4000800000d */
[----:B------:R-:W-:-:S05]  /*3ac0*/  UISETP.NE.AND.EX UP3, UPT, UR5, URZ, UPT, UP3 ;  /* 0x000000ff0500728c */ /* 0x000fca000bf65330 */
[----:B------:R-:W4:Y:S08]  /*3ad0*/  LDC.64 R16, c[0x0][0xb10] ;  /* 0x0002c400ff107b82 */ /* 0x000f300000000a00 */
[----:B------:R-:W1:Y:S08]  /*3ae0*/  LDC.64 R6, c[0x0][0xb18] ;  /* 0x0002c600ff067b82 */ /* 0x000e700000000a00 */
[----:B------:R-:W1:Y:S08]  /*3af0*/  LDC.64 R4, c[0x0][0xb28] ;  /* 0x0002ca00ff047b82 */ /* 0x000e700000000a00 */
[----:B--23--:R-:W1:Y:S02]  /*3b00*/  LDC R22, c[0x0][0x374] ;  /* 0x0000dd00ff167b82 */ /* 0x00ce640000000800 */
.L_x_79:
[C---:B------:R-:W-:Y:S02]  /*3b10*/  LEA R0, R30.reuse, UR7, 0x3 ;  /* 0x000000071e007c11 */ /* 0x040fe4000f8e18ff */
[----:B------:R-:W-:Y:S02]  /*3b20*/  SHF.L.U32 R3, R29, 0x1f, RZ ;  /* 0x0000001f1d037819 */ /* 0x000fe400000006ff */
[----:B------:R-:W-:Y:S02]  /*3b30*/  LEA R24, R30, UR7, 0x4 ;  /* 0x000000071e187c11 */ /* 0x000fe4000f8e20ff */
[----:B--2---:R-:W2:Y:S02]  /*3b40*/  SYNCS.PHASECHK.TRANS64.TRYWAIT P0, [R0+URZ+0xc0], R3 ;  /* 0x0000c003000075a7 */ /* 0x004ea400080011ff */
[----:B--2---:R-:W-:Y:S05]  /*3b50*/  @!P0 BRA `(.L_x_69) ;  /* 0x0000007c001c8947 */ /* 0x004fea0003800000 */
.L_x_158:
[----:B------:R-:W-:Y:S01]  /*3b60*/  ISETP.GE.AND P0, PT, R72, 0x1, PT ;  /* 0x000000014800780c */ /* 0x000fe20003f06270 */
[----:B------:R-:W3:Y:S01]  /*3b70*/  LDS.128 R24, [R24+0x130] ;  /* 0x0001300018187984 */ /* 0x000ee20000000c00 */
[----:B--2---:R-:W-:Y:S01]  /*3b80*/  VIADD R0, R0, 0xd0 ;  /* 0x000000d000007836 */ /* 0x004fe20000000000 */
[----:B------:R-:W-:Y:S01]  /*3b90*/  @!PT LDS RZ, [RZ] ;  /* 0x00000000fffff984 */ /* 0x000fe20000000800 */
[----:B------:R-:W-:Y:S01]  /*3ba0*/  @!PT LDS RZ, [RZ] ;  /* 0x00000000fffff984 */ /* 0x000fe20000000800 */
[----:B------:R-:W-:Y:S01]  /*3bb0*/  @!PT LDS RZ, [RZ] ;  /* 0x00000000fffff984 */ /* 0x000fe20000000800 */
[----:B------:R-:W-:Y:S01]  /*3bc0*/  @!PT LDS RZ, [RZ] ;  /* 0x00000000fffff984 */ /* 0x000fe20000000800 */
[----:B------:R2:W-:Y:S06]  /*3bd0*/  MEMBAR.ALL.CTA ;  /* 0x0000000000007992 */ /* 0x0005ec0000008000 */
[----:B--2---:R-:W2:Y:S01]  /*3be0*/  FENCE.VIEW.ASYNC.S ;  /* 0x00000000000073c6 */ /* 0x004ea20000000000 */
[----:B------:R-:W-:Y:S04]  /*3bf0*/  PRMT R0, RZ, 0x654, R0 ;  /* 0x00000654ff007816 */ /* 0x000fe80000000000 */
[----:B--2---:R2:W-:Y:S01]  /*3c00*/  SYNCS.ARRIVE.TRANS64.RED.A1T0 RZ, [R0+URZ], RZ ;  /* 0x000000ff00ff79a7 */ /* 0x0045e200081004ff */
[----:B---3--:R-:W-:Y:S11]  /*3c10*/  LOP3.LUT P3, RZ, R26, 0x1, RZ, 0xc0, !PT ;  /* 0x000000011aff7812 */ /* 0x008ff6000786c0ff */
[----:B------:R-:W-:Y:S02]  /*3c20*/  @!UPT UIADD3 URZ, UPT, UPT, URZ, URZ, URZ ;  /* 0x000000fffffff290 */ /* 0x000fe4000fffe0ff */
[----:B------:R-:W-:Y:S02]  /*3c30*/  @P3 MOV R13, R24 ;  /* 0x00000018000d3202 */ /* 0x000fe40000000f00 */
[----:B------:R-:W-:Y:S01]  /*3c40*/  @P3 LOP3.LUT R8, R25, 0xffff, RZ, 0xc0, !PT ;  /* 0x0000ffff19083812 */ /* 0x000fe200078ec0ff */
[----:B--2---:R-:W-:Y:S06]  /*3c50*/  @!P0 BRA `(.L_x_70) ;  /* 0x0000000000a48947 */ /* 0x004fec0003800000 */
[----:B-1----:R-:W-:Y:S01]  /*3c60*/  IMAD.HI.U32 R35, R22, R7, RZ ;  /* 0x0000000716237227 */ /* 0x002fe200078e00ff */
[----:B------:R-:W-:Y:S02]  /*3c70*/  ISETP.NE.AND P0, PT, R6, 0x1, PT ;  /* 0x000000010600780c */ /* 0x000fe40003f05270 */
[----:B------:R-:W-:Y:S01]  /*3c80*/  ISETP.NE.AND P2, PT, R72, 0x1, PT ;  /* 0x000000014800780c */ /* 0x000fe20003f45270 */
[----:B----4-:R-:W-:Y:S01]  /*3c90*/  IMAD.HI.U32 R34, R19, R16, RZ ;  /* 0x0000001013227227 */ /* 0x010fe200078e00ff */
[----:B------:R-:W-:Y:S02]  /*3ca0*/  SHF.R.U32.HI R35, RZ, R18, R35 ;  /* 0x00000012ff237219 */ /* 0x000fe40000011623 */
[----:B------:R-:W-:Y:S01]  /*3cb0*/  ISETP.NE.AND P4, PT, R2, 0x1, PT ;  /* 0x000000010200780c */ /* 0x000fe20003f85270 */
[----:B------:R-:W-:Y:S01]  /*3cc0*/  IMAD.HI.U32 R36, R13, R16, RZ ;  /* 0x000000100d247227 */ /* 0x000fe200078e00ff */
[----:B------:R-:W-:Y:S02]  /*3cd0*/  SHF.R.U32.HI R34, RZ, R17, R34 ;  /* 0x00000011ff227219 */ /* 0x000fe40000011622 */
[----:B------:R-:W-:Y:S01]  /*3ce0*/  SEL R3, R22, R35, !P0 ;  /* 0x0000002316037207 */ /* 0x000fe20004000000 */
[C---:B------:R-:W-:Y:S01]  /*3cf0*/  IMAD.HI.U32 R35, R8.reuse, R7, RZ ;  /* 0x0000000708237227 */ /* 0x040fe200078e00ff */
[----:B------:R-:W-:Y:S02]  /*3d00*/  SEL R11, R19, R34, !P4 ;  /* 0x00000022130b7207 */ /* 0x000fe40006000000 */
[----:B------:R-:W-:Y:S01]  /*3d10*/  SHF.R.U32.HI R36, RZ, R17, R36 ;  /* 0x00000011ff247219 */ /* 0x000fe20000011624 */
[----:B------:R-:W-:Y:S01]  /*3d20*/  IMAD.HI.U32 R38, R3, R4, RZ ;  /* 0x0000000403267227 */ /* 0x000fe200078e00ff */
[----:B------:R-:W-:Y:S03]  /*3d30*/  SHF.R.U32.HI R35, RZ, R18, R35 ;  /* 0x00000012ff237219 */ /* 0x000fe60000011623 */
[----:B------:R-:W-:Y:S01]  /*3d40*/  IMAD.HI.U32 R34, R11, R4, RZ ;  /* 0x000000040b227227 */ /* 0x000fe200078e00ff */
[----:B------:R-:W-:Y:S02]  /*3d50*/  @P2 SHF.R.U32.HI R3, RZ, R5, R38 ;  /* 0x00000005ff032219 */ /* 0x000fe40000011626 */
[----:B------:R-:W-:Y:S02]  /*3d60*/  SEL R9, R8, R35, !P0 ;  /* 0x0000002308097207 */ /* 0x000fe40004000000 */
[----:B------:R-:W-:Y:S01]  /*3d70*/  @P2 SHF.R.U32.HI R11, RZ, R5, R34 ;  /* 0x00000005ff0b2219 */ /* 0x000fe20000011622 */
[C---:B------:R-:W-:Y:S01]  /*3d80*/  IMAD R10, R72.reuse, R3, RZ ;  /* 0x00000003480a7224 */ /* 0x040fe200078e02ff */
[----:B------:R-:W-:Y:S01]  /*3d90*/  SEL R3, R13, R36, !P4 ;  /* 0x000000240d037207 */ /* 0x000fe20006000000 */
[C---:B------:R-:W-:Y:S03]  /*3da0*/  IMAD.HI.U32 R14, R9.reuse, R4, RZ ;  /* 0x00000004090e7227 */ /* 0x040fe600078e00ff */
[----:B------:R-:W-:Y:S01]  /*3db0*/  ISETP.GE.AND P0, PT, R9, R10, PT ;  /* 0x0000000a0900720c */ /* 0x000fe20003f06270 */
[C---:B------:R-:W-:Y:S01]  /*3dc0*/  IMAD R12, R72.reuse, R11, RZ ;  /* 0x0000000b480c7224 */ /* 0x040fe200078e02ff */
[-C--:B------:R-:W-:Y:S04]  /*3dd0*/  SHF.R.U32.HI R14, RZ, R5.reuse, R14 ;  /* 0x00000005ff0e7219 */ /* 0x080fe8000001160e */
[----:B------:R-:W-:Y:S02]  /*3de0*/  ISETP.GE.OR P0, PT, R3, R12, P0 ;  /* 0x0000000c0300720c */ /* 0x000fe40000706670 */
[----:B------:R-:W-:Y:S05]  /*3df0*/  SEL R15, R9, R14, !P2 ;  /* 0x0000000e090f7207 */ /* 0x000fea0005000000 */
[----:B------:R-:W-:Y:S04]  /*3e00*/  IMAD.MOV R14, RZ, RZ, -R15 ;  /* 0x000000ffff0e7224 */ /* 0x000fe800078e0a0f */
[----:B------:R-:W-:Y:S02]  /*3e10*/  IMAD R14, R72, R14, R9 ;  /* 0x0000000e480e7224 */ /* 0x000fe400078e0209 */
[C---:B------:R-:W-:Y:S05]  /*3e20*/  @!P0 IMAD.HI.U32 R10, R3.reuse, R4, RZ ;  /* 0x00000004030a8227 */ /* 0x040fea00078e00ff */
[----:B------:R-:W-:Y:S04]  /*3e30*/  @!P0 SHF.R.U32.HI R10, RZ, R5, R10 ;  /* 0x00000005ff0a8219 */ /* 0x000fe8000001160a */
[----:B------:R-:W-:Y:S01]  /*3e40*/  @!P0 SEL R0, R3, R10, !P2 ;  /* 0x0000000a03008207 */ /* 0x000fe20005000000 */
[----:B------:R-:W-:Y:S03]  /*3e50*/  IMAD.MOV R10, RZ, RZ, -R3 ;  /* 0x000000ffff0a7224 */ /* 0x000fe600078e0a03 */
[----:B------:R-:W-:Y:S01]  /*3e60*/  @!P0 IADD3 R15, PT, PT, R15, -R0, RZ ;  /* 0x800000000f0f8210 */ /* 0x000fe20007ffe0ff */
[----:B------:R-:W-:Y:S01]  /*3e70*/  @!P0 IMAD R0, R11, R14, R0 ;  /* 0x0000000e0b008224 */ /* 0x000fe200078e0200 */
[----:B------:R-:W-:Y:S01]  /*3e80*/  IADD3 R11, PT, PT, -R9, RZ, RZ ;  /* 0x000000ff090b7210 */ /* 0x000fe20007ffe1ff */
[----:B------:R-:W-:Y:S02]  /*3e90*/  IMAD R13, R2, R10, R13 ;  /* 0x0000000a020d7224 */ /* 0x000fe400078e020d */
[----:B------:R-:W-:Y:S02]  /*3ea0*/  @!P0 IMAD R9, R15, R72, R3 ;  /* 0x000000480f098224 */ /* 0x000fe400078e0203 */
[----:B------:R-:W-:Y:S02]  /*3eb0*/  @!P0 IMAD.MOV.U32 R3, RZ, RZ, R0 ;  /* 0x000000ffff038224 */ /* 0x000fe400078e0000 */
[----:B------:R-:W-:Y:S02]  /*3ec0*/  IMAD R8, R6, R11, R8 ;  /* 0x0000000b06087224 */ /* 0x000fe400078e0208 */
[----:B------:R-:W-:Y:S02]  /*3ed0*/  IMAD R13, R3, R2, R13 ;  /* 0x00000002030d7224 */ /* 0x000fe400078e020d */
[----:B------:R-:W-:Y:S02]  /*3ee0*/  IMAD R8, R9, R6, R8 ;  /* 0x0000000609087224 */ /* 0x000fe400078e0208 */
.L_x_70:
[----:B------:R-:W-:Y:S05]  /*3ef0*/  BRA.U UP1, `(.L_x_71) ;  /* 0x0000000101107547 */ /* 0x000fea000b800000 */
[----:B------:R-:W-:Y:S04]  /*3f00*/  MOV R0, UR6 ;  /* 0x0000000600007c02 */ /* 0x000fe80008000f00 */
[----:B------:R-:W-:Y:S04]  /*3f10*/  SHF.L.U32 R3, R0, 0x1f, RZ ;  /* 0x0000001f00037819 */ /* 0x000fe800000006ff */
[----:B------:R-:W2:Y:S02]  /*3f20*/  SYNCS.PHASECHK.TRANS64.TRYWAIT P0, [UR7+0xb8], R3 ;  /* 0x0000b803ff0075a7 */ /* 0x000ea40008001107 */
[----:B--2---:R-:W-:Y:S05]  /*3f30*/  @!P0 BRA `(.L_x_72) ;  /* 0x0000007800388947 */ /* 0x004fea0003800000 */
.L_x_71:
[----:B------:R-:W-:Y:S02]  /*3f40*/  R2UR UR35, R21 ;  /* 0x00000000152372ca */ /* 0x000fe400000e0000 */
[----:B------:R-:W-:Y:S02]  /*3f50*/  R2UR UR34, R20 ;  /* 0x00000000142272ca */ /* 0x000fe400000e0000 */
[----:B------:R-:W-:Y:S02]  /*3f60*/  ISETP.NE.U32.AND P2, PT, RZ, UR4, PT ;  /* 0x00000004ff007c0c */ /* 0x000fe4000bf45070 */
[----:B------:R-:W-:Y:S02]  /*3f70*/  SHF.L.U32 R12, R31, 0x1f, RZ ;  /* 0x0000001f1f0c7819 */ /* 0x000fe400000006ff */
[----:B------:R-:W-:Y:S05]  /*3f80*/  ISETP.NE.AND.EX P2, PT, RZ, UR5, PT, P2 ;  /* 0x00000005ff007c0c */ /* 0x000fea000bf45320 */
[----:B------:R-:W-:Y:S02]  /*3f90*/  USHF.L.U32 UR35, UR35, 0x7, URZ ;  /* 0x0000000723237899 */ /* 0x000fe400080006ff */
[----:B------:R-:W-:Y:S01]  /*3fa0*/  USHF.L.U32 UR34, UR34, 0x8, URZ ;  /* 0x0000000822227899 */ /* 0x000fe200080006ff */
[----:B------:R-:W-:Y:S11]  /*3fb0*/  BRA.U !UP3, `(.L_x_73) ;  /* 0x000000010b347547 */ /* 0x000ff6000b800000 */
[----:B------:R-:W-:Y:S01]  /*3fc0*/  UPLOP3.LUT UP0, UPT, UPT, UPT, UP2, 0x80, 0x8 ;  /* 0x000000000008789c */ /* 0x000fe20003f0f020 */
[----:B--2---:R-:W-:Y:S02]  /*3fd0*/  HFMA2 R0, -RZ, RZ, 0, 5.9604644775390625e-08 ;  /* 0x00000001ff007431 */ /* 0x004fe400000001ff */
[----:B------:R-:W-:Y:S03]  /*3fe0*/  IMAD.MOV.U32 R171, RZ, RZ, 0x1 ;  /* 0x00000001ffab7424 */ /* 0x000fe600078e00ff */
[----:B------:R-:W-:Y:S05]  /*3ff0*/  PLOP3.LUT P0, PT, PT, PT, UP0, 0x80, 0x8 ;  /* 0x000000000008781c */ /* 0x000fea0003f0f008 */
[----:B------:R-:W2:Y:S01]  /*4000*/  @UP0 LDCU.64 UR10, c[0x0][0x888] ;  /* 0x00011100ff0a07ac */ /* 0x000ea20008000a00 */
[----:B------:R-:W-:Y:S07]  /*4010*/  @UP0 UIMAD UR8, UR36, UR4, URZ ;  /* 0x00000004240802a4 */ /* 0x000fee000f8e02ff */
[----:B------:R-:W-:Y:S01]  /*4020*/  @!P0 PRMT R171, R0, 0x7610, R171 ;  /* 0x0000761000ab8816 */ /* 0x000fe200000000ab */
[----:B--2---:R-:W-:Y:S03]  /*4030*/  @UP0 UIMAD.WIDE UR10, UR8, 0x4, UR10 ;  /* 0x00000004080a08a5 */ /* 0x004fe6000f8e020a */
[----:B------:R-:W2:Y:S03]  /*4040*/  @!UP0 LDCU UR8, c[0x0][0x880] ;  /* 0x00011000ff0887ac */ /* 0x000ea60008000800 */
[----:B------:R-:W-:Y:S01]  /*4050*/  IMAD.U32 R10, RZ, RZ, UR10 ;  /* 0x0000000aff0a7e24 */ /* 0x000fe2000f8e00ff */
[----:B------:R-:W-:Y:S05]  /*4060*/  MOV R11, UR11 ;  /* 0x0000000b000b7c02 */ /* 0x000fea0008000f00 */
[----:B-----5:R3:W5:Y:S02]  /*4070*/  @P0 LDG.E R81, desc[UR46][R10.64] ;  /* 0x0000002e0a510981 */ /* 0x020764000c1e1900 */
[----:B--23--:R-:W-:Y:S07]  /*4080*/  @!P0 IMAD.U32 R81, RZ, RZ, UR8 ;  /* 0x00000008ff518e24 */ /* 0x00cfee000f8e00ff */
.L_x_73:
[----:B-----5:R-:W-:Y:S01]  /*4090*/  @!P2 FSETP.EQ.AND P0, PT, R81, RZ, PT ;  /* 0x000000ff5100a20b */ /* 0x020fe20003f02000 */
[----:B------:R-:W-:Y:S01]  /*40a0*/  @!UPT UIADD3 URZ, UPT, UPT, URZ, URZ, URZ ;  /* 0x000000fffffff290 */ /* 0x000fe2000fffe0ff */
[----:B------:R-:W-:Y:S11]  /*40b0*/  @!P2 BRA `(.L_x_74) ;  /* 0x000000000014a947 */ /* 0x000ff60003800000 */
[----:B------:R-:W-:Y:S02]  /*40c0*/  LOP3.LUT P2, RZ, R171, 0xff, RZ, 0xc0, !PT ;  /* 0x000000ffabff7812 */ /* 0x000fe4000784c0ff */
[----:B------:R-:W-:Y:S04]  /*40d0*/  PLOP3.LUT P0, PT, PT, PT, UP0, 0x80, 0x8 ;  /* 0x000000000008781c */ /* 0x000fe80003f0f008 */
[----:B------:R-:W-:Y:S07]  /*40e0*/  PLOP3.LUT P0, PT, P0, PT, PT, 0x8, 0x80 ;  /* 0x000000000080781c */ /* 0x000fee000070e170 */
[----:B------:R-:W-:Y:S11]  /*40f0*/  @P2 FSETP.EQ.AND P0, PT, R81, RZ, PT ;  /* 0x000000ff5100220b */ /* 0x000ff60003f02000 */
[----:B------:R-:W-:Y:S02]  /*4100*/  @!UPT UIADD3 URZ, UPT, UPT, URZ, URZ, URZ ;  /* 0x000000fffffff290 */ /* 0x000fe4000fffe0ff */
.L_x_74:
[----:B------:R-:W3:Y:S01]  /*4110*/  SYNCS.PHASECHK.TRANS64.TRYWAIT P2, [UR7+0x90], R12 ;  /* 0x0000900cff0075a7 */ /* 0x000ee20008041107 */
[----:B------:R-:W-:Y:S04]  /*4120*/  ELECT P4, URZ, PT ;  /* 0x0000000000ff782f */ /* 0x000fe80003880000 */
[----:B------:R-:W-:Y:S11]  /*4130*/  PLOP3.LUT P4, PT, P0, P4, PT, 0xf2, 0x2f ;  /* 0x00000000002f781c */ /* 0x000ff60000789e72 */
[----:B------:R-:W-:Y:S02]  /*4140*/  @!UPT UIADD3 URZ, UPT, UPT, URZ, URZ, URZ ;  /* 0x000000fffffff290 */ /* 0x000fe4000fffe0ff */
[----:B-1----:R-:W-:Y:S05]  /*4150*/  @!P4 IADD3 R9, P0, PT, R32, 0x580, RZ ;  /* 0x000005802009c810 */ /* 0x002fea0007f1e0ff */
[----:B--2---:R-:W-:Y:S01]  /*4160*/  @!P4 IMAD.X R0, RZ, RZ, R33, P0 ;  /* 0x000000ffff00c224 */ /* 0x004fe200000e0621 */
[----:B---3--:R-:W-:Y:S07]  /*4170*/  @!P2 BRA `(.L_x_75) ;  /* 0x0000007400c0a947 */ /* 0x008fee0003800000 */
.L_x_161:
[----:B------:R-:W-:Y:S01]  /*4180*/  @!P4 R2UR UR8, R0 ;  /* 0x000000000008c2ca */ /* 0x000fe200000e0000 */
[----:B------:R-:W-:Y:S01]  /*4190*/  VOTEU.ALL UP1, P4 ;  /* 0x0000000000ff7886 */ /* 0x000fe20002020000 */
[----:B------:R-:W-:Y:S01]  /*41a0*/  @!P4 R2UR UR9, R9 ;  /* 0x000000000909c2ca */ /* 0x000fe200000e0000 */
[----:B------:R-:W-:Y:S01]  /*41b0*/  @!P4 IMAD.MOV.U32 R0, RZ, RZ, 0x2000 ;  /* 0x00002000ff00c424 */ /* 0x000fe200078e00ff */
[----:B------:R-:W-:Y:S01]  /*41c0*/  UMOV UR10, 0x0 ;  /* 0x00000000000a7882 */ /* 0x000fe20000000000 */
[----:B------:R-:W-:Y:S01]  /*41d0*/  UMOV UR11, 0x10000000 ;  /* 0x10000000000b7882 */ /* 0x000fe20000000000 */
[----:B------:R-:W-:Y:S01]  /*41e0*/  @!UP1 UIADD3 UR32, UPT, UPT, UR7, 0x200, URZ ;  /* 0x0000020007209890 */ /* 0x000fe2000fffe0ff */
[----:B------:R-:W-:Y:S01]  /*41f0*/  @!P4 IADD3 R9, P0, PT, R32, 0x580, RZ ;  /* 0x000005802009c810 */ /* 0x000fe20007f1e0ff */
[----:B------:R-:W-:Y:S05]  /*4200*/  VOTEU.ALL UP1, P4 ;  /* 0x0000000000ff7886 */ /* 0x000fea0002020000 */
[----:B------:R-:W-:Y:S01]  /*4210*/  IMAD.U32 R11, RZ, RZ, UR8 ;  /* 0x00000008ff0b7e24 */ /* 0x000fe2000f8e00ff */
[----:B------:R-:W-:Y:S01]  /*4220*/  UPRMT UR8, UR37, 0x654, UR33 ;  /* 0x0000065425087896 */ /* 0x000fe20008000021 */
[----:B------:R-:W-:Y:S03]  /*4230*/  IMAD.U32 R10, RZ, RZ, UR9 ;  /* 0x00000009ff0a7e24 */ /* 0x000fe6000f8e00ff */
[----:B------:R-:W-:Y:S02]  /*4240*/  @!P4 R2UR UR15, R11 ;  /* 0x000000000b0fc2ca */ /* 0x000fe400000e0000 */
[----:B------:R-:W-:Y:S11]  /*4250*/  @!P4 R2UR UR14, R10 ;  /* 0x000000000a0ec2ca */ /* 0x000ff600000e0000 */
[----:B------:R-:W-:Y:S02]  /*4260*/  @!UPT UIADD3 URZ, UPT, UPT, URZ, URZ, URZ ;  /* 0x000000fffffff290 */ /* 0x000fe4000fffe0ff */
[----:B------:R2:W-:Y:S01]  /*4270*/  @!UP1 UTMALDG.3D [UR32], [UR14], desc[UR10] ;  /* 0x00000a200e0095b4 */ /* 0x0005e20008011000 */
[----:B------:R3:W-:Y:S01]  /*4280*/  @!P4 SYNCS.ARRIVE.TRANS64.RED.A0TR RZ, [UR7+0x70], R0 ;  /* 0x00007000ffffc9a7 */ /* 0x0007e20008300407 */
[----:B------:R-:W-:Y:S01]  /*4290*/  SYNCS.ARRIVE.TRANS64.RED.A1T0 RZ, [UR8], RZ ;  /* 0x000000ffffff79a7 */ /* 0x000fe20008100408 */
[----:B---3--:R-:W-:Y:S01]  /*42a0*/  @!P4 IMAD.X R0, RZ, RZ, R33, P0 ;  /* 0x000000ffff00c224 */ /* 0x008fe200000e0621 */
[----:B------:R-:W3:Y:S02]  /*42b0*/  SYNCS.PHASECHK.TRANS64.TRYWAIT P2, [UR7+0x98], R12 ;  /* 0x0000980cff0075a7 */ /* 0x000ee40008041107 */
[----:B--23--:R-:W-:Y:S05]  /*42c0*/  @!P2 BRA `(.L_x_76) ;  /* 0x000000740084a947 */ /* 0x00cfea0003800000 */
.L_x_163:
        /* <DEDUP_REMOVED lines=8> */
[----:B------:R-:W-:Y:S01]  /*4350*/  @!UP1 UIADD3 UR24, UPT, UPT, UR7, 0x2200, URZ ;  /* 0x0000220007189890 */ /* 0x000fe2000fffe0ff */
[----:B------:R-:W-:Y:S01]  /*4360*/  VOTEU.ALL UP1, P4 ;  /* 0x0000000000ff7886 */ /* 0x000fe20002020000 */
[----:B------:R-:W-:Y:S01]  /*4370*/  UMOV UR27, UR35 ;  /* 0x00000023001b7c82 */ /* 0x000fe20008000000 */
[----:B------:R-:W-:Y:S02]  /*4380*/  UMOV UR28, UR36 ;  /* 0x00000024001c7c82 */ /* 0x000fe40008000000 */
[----:B------:R-:W-:Y:S01]  /*4390*/  IMAD.U32 R11, RZ, RZ, UR8 ;  /* 0x00000008ff0b7e24 */ /* 0x000fe2000f8e00ff */
[----:B------:R-:W-:Y:S01]  /*43a0*/  UPRMT UR8, UR37, 0x654, UR25 ;  /* 0x0000065425087896 */ /* 0x000fe20008000019 */
[----:B------:R-:W-:Y:S02]  /*43b0*/  IMAD.U32 R10, RZ, RZ, UR9 ;  /* 0x00000009ff0a7e24 */ /* 0x000fe4000f8e00ff */
[----:B------:R-:W-:Y:S01]  /*43c0*/  @!P4 IMAD.X R20, RZ, RZ, R33, P0 ;  /* 0x000000ffff14c224 */ /* 0x000fe200000e0621 */
[----:B------:R-:W-:Y:S02]  /*43d0*/  @!P4 R2UR UR15, R11 ;  /* 0x000000000b0fc2ca */ /* 0x000fe400000e0000 */
[----:B------:R-:W-:Y:S11]  /*43e0*/  @!P4 R2UR UR14, R10 ;  /* 0x000000000a0ec2ca */ /* 0x000ff600000e0000 */
[----:B------:R-:W-:Y:S02]  /*43f0*/  @!UPT UIADD3 URZ, UPT, UPT, URZ, URZ, URZ ;  /* 0x000000fffffff290 */ /* 0x000fe4000fffe0ff */
[----:B------:R2:W-:Y:S01]  /*4400*/  @!UP1 UTMALDG.3D [UR24], [UR14], desc[UR10] ;  /* 0x00000a180e0095b4 */ /* 0x0005e20008011000 */
[----:B------:R2:W-:Y:S01]  /*4410*/  @!P4 SYNCS.ARRIVE.TRANS64.RED.A0TR RZ, [UR7+0x78], R0 ;  /* 0x00007800ffffc9a7 */ /* 0x0005e20008300407 */
[----:B------:R-:W-:Y:S01]  /*4420*/  SYNCS.ARRIVE.TRANS64.RED.A1T0 RZ, [UR8], RZ ;  /* 0x000000ffffff79a7 */ /* 0x000fe20008100408 */
[----:B------:R-:W3:Y:S02]  /*4430*/  SYNCS.PHASECHK.TRANS64.TRYWAIT P2, [UR7+0xa0], R12 ;  /* 0x0000a00cff0075a7 */ /* 0x000ee40008041107 */
[----:B--23--:R-:W-:Y:S05]  /*4440*/  @!P2 BRA `(.L_x_77) ;  /* 0x00000074003ca947 */ /* 0x00cfea0003800000 */
.L_x_165:
[----:B------:R-:W2:Y:S01]  /*4450*/  LDC.64 R14, c[0x0][0xb10] ;  /* 0x0002c400ff0e7b82 */ /* 0x000ea20000000a00 */
[----:B------:R-:W-:Y:S01]  /*4460*/  @!P4 R2UR UR8, R20 ;  /* 0x000000001408c2ca */ /* 0x000fe200000e0000 */
[----:B------:R-:W-:Y:S01]  /*4470*/  VOTEU.ALL UP1, P4 ;  /* 0x0000000000ff7886 */ /* 0x000fe20002020000 */
[----:B------:R-:W-:Y:S01]  /*4480*/  @!P4 R2UR UR9, R21 ;  /* 0x000000001509c2ca */ /* 0x000fe200000e0000 */
[----:B------:R-:W-:Y:S01]  /*4490*/  UMOV UR10, 0x0 ;  /* 0x00000000000a7882 */ /* 0x000fe20000000000 */
[----:B------:R-:W-:Y:S03]  /*44a0*/  UMOV UR11, 0x10000000 ;  /* 0x10000000000b7882 */ /* 0x000fe60000000000 */
[----:B------:R-:W3:Y:S01]  /*44b0*/  LDC.64 R10, c[0x0][0xb18] ;  /* 0x0002c600ff0a7b82 */ /* 0x000ee20000000a00 */
[----:B------:R-:W-:Y:S01]  /*44c0*/  @!UP1 UIADD3 UR18, UPT, UPT, UR34, 0x80, URZ ;  /* 0x0000008022129890 */ /* 0x000fe2000fffe0ff */
[----:B------:R-:W-:Y:S01]  /*44d0*/  @P3 SHF.R.U32.HI R28, RZ, 0x10, R25 ;  /* 0x00000010ff1c3819 */ /* 0x000fe20000011619 */
[----:B------:R-:W-:Y:S01]  /*44e0*/  @!UP1 UIADD3 UR16, UPT, UPT, UR7, 0x4200, URZ ;  /* 0x0000420007109890 */ /* 0x000fe2000fffe0ff */
[----:B------:R-:W-:Y:S01]  /*44f0*/  VIADD R30, R30, 0x1 ;  /* 0x000000011e1e7836 */ /* 0x000fe20000000000 */
[----:B------:R-:W-:Y:S03]  /*4500*/  VOTEU.ALL UP1, P4 ;  /* 0x0000000000ff7886 */ /* 0x000fe60002020000 */
[----:B------:R-:W5:Y:S01]  /*4510*/  @!P1 LDC R0, c[0x0][0xb20] ;  /* 0x0002c800ff009b82 */ /* 0x000f620000000800 */
[----:B------:R-:W-:Y:S01]  /*4520*/  UMOV UR19, UR35 ;  /* 0x0000002300137c82 */ /* 0x000fe20008000000 */
[----:B------:R-:W-:Y:S01]  /*4530*/  IMAD.U32 R21, RZ, RZ, UR8 ;  /* 0x00000008ff157e24 */ /* 0x000fe2000f8e00ff */
[----:B------:R-:W-:Y:S05]  /*4540*/  UMOV UR20, UR36 ;  /* 0x0000002400147c82 */ /* 0x000fea0008000000 */
[----:B-1----:R-:W1:Y:S01]  /*4550*/  @!P1 LDC R3, c[0x0][0xb0c] ;  /* 0x0002c300ff039b82 */ /* 0x002e620000000800 */
[----:B------:R-:W-:Y:S01]  /*4560*/  IMAD.U32 R20, RZ, RZ, UR9 ;  /* 0x00000009ff147e24 */ /* 0x000fe2000f8e00ff */
[----:B------:R-:W-:Y:S01]  /*4570*/  UPRMT UR8, UR37, 0x654, UR17 ;  /* 0x0000065425087896 */ /* 0x000fe20008000011 */
[----:B------:R-:W-:Y:S03]  /*4580*/  @!P4 R2UR UR15, R21 ;  /* 0x00000000150fc2ca */ /* 0x000fe600000e0000 */
[----:B------:R-:W-:Y:S01]  /*4590*/  @!P4 R2UR UR14, R20 ;  /* 0x00000000140ec2ca */ /* 0x000fe200000e0000 */
[----:B------:R-:W-:Y:S11]  /*45a0*/  @!P4 IMAD.MOV.U32 R20, RZ, RZ, 0x2000 ;  /* 0x00002000ff14c424 */ /* 0x000ff600078e00ff */
[----:B------:R-:W-:Y:S01]  /*45b0*/  @!UPT UIADD3 URZ, UPT, UPT, URZ, URZ, URZ ;  /* 0x000000fffffff290 */ /* 0x000fe2000fffe0ff */
[----:B------:R1:W-:Y:S01]  /*45c0*/  @!UP1 UTMALDG.3D [UR16], [UR14], desc[UR10] ;  /* 0x00000a100e0095b4 */ /* 0x0003e20008011000 */
[----:B------:R1:W-:Y:S02]  /*45d0*/  @!P4 SYNCS.ARRIVE.TRANS64.RED.A0TR RZ, [UR7+0x80], R20 ;  /* 0x00008014ffffc9a7 */ /* 0x0003e40008300407 */
[----:B-1----:R-:W-:Y:S01]  /*45e0*/  @!P1 ISETP.NE.AND P2, PT, R3, 0x1, PT ;  /* 0x000000010300980c */ /* 0x002fe20003f45270 */
[C---:B--2---:R-:W-:Y:S01]  /*45f0*/  @!P1 IMAD.HI.U32 R14, R13.reuse, R14, RZ ;  /* 0x0000000e0d0e9227 */ /* 0x044fe200078e00ff */
[----:B---3--:R-:W-:Y:S03]  /*4600*/  @!P1 ISETP.NE.AND P0, PT, R10, 0x1, PT ;  /* 0x000000010a00980c */ /* 0x008fe60003f05270 */
[C---:B------:R-:W-:Y:S01]  /*4610*/  @!P1 IMAD.HI.U32 R11, R8.reuse, R11, RZ ;  /* 0x0000000b080b9227 */ /* 0x040fe200078e00ff */
[----:B------:R-:W-:Y:S04]  /*4620*/  @!P1 SHF.R.U32.HI R14, RZ, R15, R14 ;  /* 0x0000000fff0e9219 */ /* 0x000fe8000001160e */
[----:B-----5:R-:W-:Y:S01]  /*4630*/  @!P1 SHF.R.U32.HI R9, RZ, R0, R11 ;  /* 0x00000000ff099219 */ /* 0x020fe2000001160b */
[----:B------:R-:W-:Y:S01]  /*4640*/  SYNCS.ARRIVE.TRANS64.RED.A1T0 RZ, [UR8], RZ ;  /* 0x000000ffffff79a7 */ /* 0x000fe20008100408 */
[----:B------:R-:W-:Y:S02]  /*4650*/  @!P1 SEL R14, R13, R14, !P2 ;  /* 0x0000000e0d0e9207 */ /* 0x000fe40005000000 */
[----:B------:R-:W-:Y:S01]  /*4660*/  @!P1 SEL R9, R8, R9, !P0 ;  /* 0x0000000908099207 */ /* 0x000fe20004000000 */
[----:B------:R-:W1:Y:S04]  /*4670*/  SYNCS.PHASECHK.TRANS64.TRYWAIT P5, [UR7+0xa8], R12 ;  /* 0x0000a80cff0075a7 */ /* 0x000e6800080a1107 */
[----:B------:R-:W-:Y:S02]  /*4680*/  @!P1 IMAD.IADD R0, R9, 0x1, -R14 ;  /* 0x0000000109009824 */ /* 0x000fe400078e0a0e */
[----:B------:R-:W-:Y:S02]  /*4690*/  @!P1 IMAD.IADD R9, R14, 0x1, -R9 ;  /* 0x000000010e099824 */ /* 0x000fe400078e0a09 */
[----:B------:R-:W-:Y:S02]  /*46a0*/  @!P1 IMAD R13, R0, R3, R13 ;  /* 0x00000003000d9224 */ /* 0x000fe400078e020d */
[----:B------:R-:W-:Y:S01]  /*46b0*/  @!P1 IMAD R8, R9, R10, R8 ;  /* 0x0000000a09089224 */ /* 0x000fe200078e0208 */
[----:B-1----:R-:W-:Y:S06]  /*46c0*/  @!P5 BRA `(.L_x_78) ;  /* 0x0000007000b4d947 */ /* 0x002fec0003800000 */
.L_x_167:
[----:B-1----:R-:W-:Y:S01]  /*46d0*/  @!P4 IADD3 R3, P0, PT, R32, 0x580, RZ ;  /* 0x000005802003c810 */ /* 0x002fe20007f1e0ff */
[----:B------:R-:W-:Y:S01]  /*46e0*/  VOTEU.ALL UP1, P4 ;  /* 0x0000000000ff7886 */ /* 0x000fe20002020000 */
[----:B------:R-:W-:Y:S01]  /*46f0*/  UMOV UR18, 0x0 ;  /* 0x0000000000127882 */ /* 0x000fe20000000000 */
[----:B------:R-:W-:Y:S01]  /*4700*/  UMOV UR19, 0x10000000 ;  /* 0x1000000000137882 */ /* 0x000fe20000000000 */
[----:B------:R-:W-:Y:S01]  /*4710*/  @!P4 R2UR UR9, R3 ;  /* 0x000000000309c2ca */ /* 0x000fe200000e0000 */
[----:B------:R-:W-:Y:S01]  /*4720*/  @!P4 IMAD.X R0, RZ, RZ, R33, P0 ;  /* 0x000000ffff00c224 */ /* 0x000fe200000e0621 */
[----:B------:R-:W-:Y:S01]  /*4730*/  @!UP1 UIADD3 UR10, UPT, UPT, UR34, 0xc0, URZ ;  /* 0x000000c0220a9890 */ /* 0x000fe2000fffe0ff */
[----:B------:R-:W-:Y:S01]  /*4740*/  ISETP.NE.AND P0, PT, R30, 0x2, PT ;  /* 0x000000021e00780c */ /* 0x000fe20003f05270 */
[----:B------:R-:W-:Y:S01]  /*4750*/  UMOV UR11, UR35 ;  /* 0x00000023000b7c82 */ /* 0x000fe20008000000 */
[----:B------:R-:W-:Y:S01]  /*4760*/  UMOV UR12, UR36 ;  /* 0x00000024000c7c82 */ /* 0x000fe20008000000 */
[----:B------:R-:W-:Y:S01]  /*4770*/  @!P4 R2UR UR8, R0 ;  /* 0x000000000008c2ca */ /* 0x000fe200000e0000 */
[----:B------:R-:W-:Y:S01]  /*4780*/  IMAD.IADD R20, R8, 0x1, R147 ;  /* 0x0000000108147824 */ /* 0x000fe200078e0293 */
[----:B------:R-:W-:Y:S01]  /*4790*/  @P3 R2UR UR36, R28 ;  /* 0x000000001c2432ca */ /* 0x000fe200000e0000 */
[----:B------:R-:W-:Y:S01]  /*47a0*/  IMAD.IADD R21, R13, 0x1, R170 ;  /* 0x000000010d157824 */ /* 0x000fe200078e02aa */
[----:B------:R-:W-:Y:S02]  /*47b0*/  SEL R0, RZ, 0x1, P0 ;  /* 0x00000001ff007807 */ /* 0x000fe40000000000 */
[----:B------:R-:W-:Y:S01]  /*47c0*/  LOP3.LUT R31, R31, 0x1, RZ, 0x3c, !PT ;  /* 0x000000011f1f7812 */ /* 0x000fe200078e3cff */
[----:B------:R-:W-:Y:S01]  /*47d0*/  IMAD.U32 R10, RZ, RZ, UR9 ;  /* 0x00000009ff0a7e24 */ /* 0x000fe2000f8e00ff */
[----:B------:R-:W-:Y:S01]  /*47e0*/  @!UP1 UIADD3 UR9, UPT, UPT, UR7, 0x88, URZ ;  /* 0x0000008807099890 */ /* 0x000fe2000fffe0ff */
[----:B------:R-:W-:Y:S02]  /*47f0*/  LOP3.LUT R29, R29, R0, RZ, 0x3c, !PT ;  /* 0x000000001d1d7212 */ /* 0x000fe400078e3cff */
[----:B------:R-:W-:Y:S02]  /*4800*/  SEL R30, R30, RZ, P0 ;  /* 0x000000ff1e1e7207 */ /* 0x000fe40000000000 */
[----:B------:R-:W-:Y:S01]  /*4810*/  IMAD.U32 R11, RZ, RZ, UR8 ;  /* 0x00000008ff0b7e24 */ /* 0x000fe2000f8e00ff */
[----:B------:R-:W-:Y:S01]  /*4820*/  @!P4 R2UR UR14, R10 ;  /* 0x000000000a0ec2ca */ /* 0x000fe200000e0000 */
[----:B------:R-:W-:Y:S01]  /*4830*/  @!UP1 UIADD3 UR8, UPT, UPT, UR7, 0x6200, URZ ;  /* 0x0000620007089890 */ /* 0x000fe2000fffe0ff */
[----:B------:R-:W-:Y:S02]  /*4840*/  VOTEU.ALL UP1, P4 ;  /* 0x0000000000ff7886 */ /* 0x000fe40002020000 */
[----:B------:R-:W-:Y:S11]  /*4850*/  @!P4 R2UR UR15, R11 ;  /* 0x000000000b0fc2ca */ /* 0x000ff600000e0000 */
[----:B------:R-:W-:Y:S02]  /*4860*/  @!UPT UIADD3 URZ, UPT, UPT, URZ, URZ, URZ ;  /* 0x000000fffffff290 */ /* 0x000fe4000fffe0ff */
[----:B------:R2:W-:Y:S01]  /*4870*/  @!UP1 UTMALDG.3D [UR8], [UR14], desc[UR18] ;  /* 0x000012080e0095b4 */ /* 0x0005e20008011000 */
[----:B------:R2:W-:Y:S01]  /*4880*/  @!P4 SYNCS.ARRIVE.TRANS64.RED.A0TR RZ, [UR7+0x88], R23 ;  /* 0x00008817ffffc9a7 */ /* 0x0005e20008300407 */
[----:B------:R-:W-:Y:S01]  /*4890*/  UPLOP3.LUT UP1, UPT, UPT, UPT, UPT, 0x80, 0x8 ;  /* 0x000000000008789c */ /* 0x000fe20003f2f070 */
[----:B------:R-:W-:Y:S01]  /*48a0*/  SYNCS.ARRIVE.TRANS64.RED.A1T0 RZ, [UR13], RZ ;  /* 0x000000ffffff79a7 */ /* 0x000fe2000810040d */
[----:B------:R-:W-:Y:S09]  /*48b0*/  @P3 BRA `(.L_x_79) ;  /* 0xfffffff000943947 */ /* 0x000ff2000383ffff */
[----:B------:R-:W-:-:S04]  /*48c0*/  SHF.L.U32 R3, R31, 0x1f, RZ ;  /* 0x0000001f1f037819 */ /* 0x000fc800000006ff */
[----:B------:R-:W1:Y:S02]  /*48d0*/  SYNCS.PHASECHK.TRANS64.TRYWAIT P0, [UR7+0x90], R3 ;  /* 0x00009003ff0075a7 */ /* 0x000e640008001107 */
[----:B-1----:R-:W-:Y:S05]  /*48e0*/  @!P0 BRA `(.L_x_80) ;  /* 0x0000007000448947 */ /* 0x002fea0003800000 */
.L_x_169:
[----:B------:R-:W3:Y:S02]  /*48f0*/  SYNCS.PHASECHK.TRANS64.TRYWAIT P0, [UR7+0x98], R3 ;  /* 0x00009803ff0075a7 */ /* 0x000ee40008001107 */
[----:B---3--:R-:W-:Y:S05]  /*4900*/  @!P0 BRA `(.L_x_81) ;  /* 0x0000007000548947 */ /* 0x008fea0003800000 */
.L_x_171:
[----:B------:R-:W3:Y:S02]  /*4910*/  SYNCS.PHASECHK.TRANS64.TRYWAIT P0, [UR7+0xa0], R3 ;  /* 0x0000a003ff0075a7 */ /* 0x000ee40008001107 */
[----:B---3--:R-:W-:Y:S05]  /*4920*/  @!P0 BRA `(.L_x_82) ;  /* 0x0000007000648947 */ /* 0x008fea0003800000 */
.L_x_173:
[----:B-1----:R-:W-:-:S07]  /*4930*/  MOV R0, UR7 ;  /* 0x0000000700007c02 */ /* 0x002fce0008000f00 */
.L_x_83:
[----:B-1----:R-:W-:-:S04]  /*4940*/  SHF.L.U32 R3, R31, 0x1f, RZ ;  /* 0x0000001f1f037819 */ /* 0x002fc800000006ff */
[----:B------:R1:W3:Y:S03]  /*4950*/  SYNCS.PHASECHK.TRANS64.TRYWAIT P0, [R0+URZ+0xa8], R3 ;  /* 0x0000a803000075a7 */ /* 0x0002e600080011ff */
[----:B---3--:R-:W-:Y:S05]  /*4960*/  @!P0 NANOSLEEP.SYNCS 0x989680 ;  /* 0x009896800000895d */ /* 0x008fea0003900000 */
[----:B------:R-:W3:Y:S02]  /*4970*/  @!P0 SYNCS.PHASECHK.TRANS64 P0, [R0+URZ+0xa8], R3 ;  /* 0x0000a803000085a7 */ /* 0x000ee400080010ff */
[----:B--23--:R-:W-:Y:S05]  /*4980*/  @P0 EXIT ;  /* 0x000000000000094d */ /* 0x00cfea0003800000 */
[----:B------:R-:W-:Y:S05]  /*4990*/  BRA `(.L_x_83) ;  /* 0xfffffffc00e87947 */ /* 0x000fea000383ffff */
.L_x_68:
[----:B------:R-:W-:-:S06]  /*49a0*/  UISETP.GE.AND UP1, UPT, UR8, 0x4, UPT ;  /* 0x000000040800788c */ /* 0x000fcc000bf26270 */
[----:B------:R-:W-:-:S13]  /*49b0*/  PLOP3.LUT P0, PT, PT, PT, UP1, 0x80, 0x8 ;  /* 0x000000000008781c */ /* 0x000fda0003f0f018 */
[----:B------:R-:W-:Y:S05]  /*49c0*/  @!P0 EXIT ;  /* 0x000000000000894d */ /* 0x000fea0003800000 */
[----:B------:R-:W-:Y:S01]  /*49d0*/  BAR.SYNC.DEFER_BLOCKING 0x6, 0xa0 ;  /* 0x0182800000007b1d */ /* 0x000fe20000010000 */
[C---:B------:R-:W-:Y:S01]  /*49e0*/  IMAD.SHL.U32 R3, R185.reuse, 0x40, RZ ;  /* 0x00000040b9037824 */ /* 0x040fe200078e00ff */
[C---:B------:R-:W-:Y:S01]  /*49f0*/  LOP3.LUT R189, R185.reuse, 0x60, RZ, 0xc0, !PT ;  /* 0x00000060b9bd7812 */ /* 0x040fe200078ec0ff */
[C---:B------:R-:W-:Y:S01]  /*4a00*/  IMAD.SHL.U32 R172, R185.reuse, 0x8, RZ ;  /* 0x00000008b9ac7824 */ /* 0x040fe200078e00ff */
[C---:B------:R-:W-:Y:S01]  /*4a10*/  LOP3.LUT R187, R185.reuse, 0x2, RZ, 0xc0, !PT ;  /* 0x00000002b9bb7812 */ /* 0x040fe200078ec0ff */
[----:B------:R-:W-:Y:S01]  /*4a20*/  IMAD.U32 R79, R185, 0x10000, RZ ;  /* 0x00010000b94f7824 */ /* 0x000fe200078e00ff */
[----:B------:R-:W-:Y:S02]  /*4a30*/  UMOV UR49, 0x400 ;  /* 0x0000040000317882 */ /* 0x000fe40000000000 */
[----:B------:R-:W1:Y:S01]  /*4a40*/  LDC R177, c[0x0][0x370] ;  /* 0x0000dc00ffb17b82 */ /* 0x000e620000000800 */
[----:B------:R-:W-:Y:S01]  /*4a50*/  ULEA UR49, UR37, UR49, 0x18 ;  /* 0x0000003125317291 */ /* 0x000fe2000f8ec0ff */
[----:B------:R-:W-:Y:S01]  /*4a60*/  LOP3.LUT R5, R3, 0x180, RZ, 0xc0, !PT ;  /* 0x0000018003057812 */ /* 0x000fe200078ec0ff */
[----:B------:R-:W-:Y:S01]  /*4a70*/  HFMA2 R191, -RZ, RZ, 0, 0 ;  /* 0x00000000ffbf7431 */ /* 0x000fe200000001ff */
[----:B------:R-:W-:Y:S01]  /*4a80*/  LOP3.LUT R79, R79, 0x600000, RZ, 0xc0, !PT ;  /* 0x006000004f4f7812 */ /* 0x000fe200078ec0ff */
[----:B------:R-:W-:Y:S01]  /*4a90*/  UIADD3 UR4, UPT, UPT, UR49, 0x8200, URZ ;  /* 0x0000820031047890 */ /* 0x000fe2000fffe0ff */
[----:B------:R-:W-:Y:S01]  /*4aa0*/  LOP3.LUT R172, R5, 0x30, R172, 0xf8, !PT ;  /* 0x0000003005ac7812 */ /* 0x000fe200078ef8ac */
[----:B------:R-:W-:Y:S01]  /*4ab0*/  IMAD.MOV.U32 R76, RZ, RZ, RZ ;  /* 0x000000ffff4c7224 */ /* 0x000fe200078e00ff */
[----:B------:R-:W2:Y:S01]  /*4ac0*/  LDC R74, c[0x0][0xb0c] ;  /* 0x0002c300ff4a7b82 */ /* 0x000ea20000000800 */
[----:B------:R-:W-:-:S02]  /*4ad0*/  LOP3.LUT R185, R185, 0x4, RZ, 0xc0, !PT ;  /* 0x00000004b9b97812 */ /* 0x000fc400078ec0ff */
[----:B------:R-:W-:Y:S02]  /*4ae0*/  CS2R R182, SRZ ;  /* 0x0000000000b67805 */ /* 0x000fe4000001ff00 */
[----:B------:R-:W-:Y:S02]  /*4af0*/  LOP3.LUT R172, R172, 0x1e40, R3, 0xf8, !PT ;  /* 0x00001e40acac7812 */ /* 0x000fe400078ef803 */
[----:B------:R-:W-:Y:S02]  /*4b00*/  CS2R R180, SRZ ;  /* 0x0000000000b47805 */ /* 0x000fe4000001ff00 */
[----:B------:R-:W-:Y:S01]  /*4b10*/  IADD3 R184, PT, PT, -R185, 0x2, RZ ;  /* 0x00000002b9b87810 */ /* 0x000fe20007ffe1ff */
[----:B------:R-:W-:Y:S01]  /*4b20*/  IMAD.MOV R176, RZ, RZ, -R187 ;  /* 0x000000ffffb07224 */ /* 0x000fe200078e0abb */
[----:B------:R-:W-:Y:S01]  /*4b30*/  MOV R188, UR4 ;  /* 0x0000000400bc7c02 */ /* 0x000fe20008000f00 */
[----:B------:R-:W4:Y:S01]  /*4b40*/  LDC R174, c[0x0][0xb20] ;  /* 0x0002c800ffae7b82 */ /* 0x000f220000000800 */
[----:B------:R-:W3:Y:S01]  /*4b50*/  LDS R0, [UR49+0x150] ;  /* 0x00015031ff007984 */ /* 0x000ee20008000800 */
[----:B------:R-:W-:Y:S01]  /*4b60*/  VIADD R186, R172, UR49 ;  /* 0x00000031acba7c36 */ /* 0x000fe20008000000 */
[----:B------:R-:W1:Y:S01]  /*4b70*/  LDCU.64 UR52, c[0x0][0x348] ;  /* 0x00006900ff3477ac */ /* 0x000e620008000a00 */
[----:B------:R-:W-:-:S02]  /*4b80*/  IMAD.MOV R175, RZ, RZ, -R185 ;  /* 0x000000ffffaf7224 */ /* 0x000fc400078e0ab9 */
[----:B------:R-:W-:Y:S01]  /*4b90*/  VIADD R186, R186, 0x200 ;  /* 0x00000200baba7836 */ /* 0x000fe20000000000 */
[----:B------:R-:W1:Y:S01]  /*4ba0*/  LDCU.64 UR38, c[0x0][0x888] ;  /* 0x00011100ff2677ac */ /* 0x000e620008000a00 */
[----:B------:R-:W1:Y:S01]  /*4bb0*/  LDC R73, c[0x0][0xb30] ;  /* 0x0002cc00ff497b82 */ /* 0x000e620000000800 */
[----:B------:R-:W1:Y:S01]  /*4bc0*/  LDCU.64 UR44, c[0x0][0x890] ;  /* 0x00011200ff2c77ac */ /* 0x000e620008000a00 */
[----:B------:R-:W-:-:S06]  /*4bd0*/  UIADD3 UR48, UPT, UPT, UR49, 0x200, URZ ;  /* 0x0000020031307890 */ /* 0x000fcc000fffe0ff */
[----:B------:R-:W1:Y:S08]  /*4be0*/  LDC.64 R168, c[0x0][0xb10] ;  /* 0x0002c400ffa87b82 */ /* 0x000e700000000a00 */
[----:B------:R-:W1:Y:S08]  /*4bf0*/  LDC.64 R70, c[0x0][0xb18] ;  /* 0x0002c600ff467b82 */ /* 0x000e700000000a00 */
[----:B------:R-:W1:Y:S08]  /*4c00*/  LDC.64 R68, c[0x0][0xb28] ;  /* 0x0002ca00ff447b82 */ /* 0x000e700000000a00 */
[----:B------:R-:W1:Y:S01]  /*4c10*/  LDC.64 R166, c[0x0][0x8b0] ;  /* 0x00022c00ffa67b82 */ /* 0x000e620000000a00 */
[----:B---3--:R-:W-:-:S07]  /*4c20*/  IMAD.IADD R79, R0, 0x1, R79 ;  /* 0x00000001004f7824 */ /* 0x008fce00078e024f */
[----:B------:R-:W3:Y:S08]  /*4c30*/  LDC.64 R164, c[0x0][0x8a8] ;  /* 0x00022a00ffa47b82 */ /* 0x000ef00000000a00 */
[----:B--2-4-:R-:W1:Y:S02]  /*4c40*/  LDC R178, c[0x0][0x374] ;  /* 0x0000dd00ffb27b82 */ /* 0x014e640000000800 */
.L_x_128:
[C---:B------:R-:W-:Y:S02]  /*4c50*/  LEA R0, R191.reuse, UR49, 0x3 ;  /* 0x00000031bf007c11 */ /* 0x040fe4000f8e18ff */
[----:B------:R-:W-:Y:S02]  /*4c60*/  SHF.L.U32 R3, R182, 0x1f, RZ ;  /* 0x0000001fb6037819 */ /* 0x000fe400000006ff */
[----:B------:R-:W-:Y:S02]  /*4c70*/  LEA R16, R191, UR49, 0x4 ;  /* 0x00000031bf107c11 */ /* 0x000fe4000f8e20ff */
[----:B------:R-:W2:Y:S02]  /*4c80*/  SYNCS.PHASECHK.TRANS64.TRYWAIT P0, [R0+URZ+0xc0], R3 ;  /* 0x0000c003000075a7 */ /* 0x000ea400080011ff */
[----:B-12---:R-:W-:Y:S05]  /*4c90*/  @!P0 BRA `(.L_x_84) ;  /* 0x0000006c00a08947 */ /* 0x006fea0003800000 */
.L_x_174:
[----:B------:R-:W4:Y:S01]  /*4ca0*/  LDC.64 R12, c[0x0][0xb10] ;  /* 0x0002c400ff0c7b82 */ /* 0x000f220000000a00 */
[----:B------:R-:W3:Y:S01]  /*4cb0*/  LDS.128 R16, [R16+0x130] ;  /* 0x0001300010107984 */ /* 0x000ee20000000c00 */
[----:B-1----:R-:W-:Y:S01]  /*4cc0*/  ISETP.NE.AND P1, PT, R73, 0x1, PT ;  /* 0x000000014900780c */ /* 0x002fe20003f25270 */
[----:B--2---:R-:W-:Y:S01]  /*4cd0*/  VIADD R0, R0, 0xd0 ;  /* 0x000000d000007836 */ /* 0x004fe20000000000 */
[----:B------:R-:W-:Y:S04]  /*4ce0*/  ISETP.GE.AND P0, PT, R72, 0x1, PT ;  /* 0x000000014800780c */ /* 0x000fe80003f06270 */
[----:B------:R-:W1:Y:S01]  /*4cf0*/  LDC.64 R10, c[0x0][0xb18] ;  /* 0x0002c600ff0a7b82 */ /* 0x000e620000000a00 */
[----:B------:R-:W-:Y:S01]  /*4d00*/  PRMT R0, RZ, 0x654, R0 ;  /* 0x00000654ff007816 */ /* 0x000fe20000000000 */
[----:B------:R-:W-:Y:S01]  /*4d10*/  @!PT LDS RZ, [RZ] ;  /* 0x00000000fffff984 */ /* 0x000fe20000000800 */
[----:B------:R-:W-:Y:S01]  /*4d20*/  @!PT LDS RZ, [RZ] ;  /* 0x00000000fffff984 */ /* 0x000fe20000000800 */
[----:B------:R-:W-:Y:S01]  /*4d30*/  @!PT LDS RZ, [RZ] ;  /* 0x00000000fffff984 */ /* 0x000fe20000000800 */
[----:B------:R-:W-:Y:S01]  /*4d40*/  @!PT LDS RZ, [RZ] ;  /* 0x00000000fffff984 */ /* 0x000fe20000000800 */
[----:B------:R2:W-:Y:S06]  /*4d50*/  MEMBAR.ALL.CTA ;  /* 0x0000000000007992 */ /* 0x0005ec0000008000 */
[----:B--2---:R-:W2:Y:S01]  /*4d60*/  FENCE.VIEW.ASYNC.S ;  /* 0x00000000000073c6 */ /* 0x004ea20000000000 */
[----:B------:R-:W1:Y:S08]  /*4d70*/  @!P1 LDC R14, c[0x0][0xb20] ;  /* 0x0002c800ff0e9b82 */ /* 0x000e700000000800 */
[----:B------:R-:W1:Y:S01]  /*4d80*/  @!P1 LDC R9, c[0x0][0xb0c] ;  /* 0x0002c300ff099b82 */ /* 0x000e620000000800 */
[----:B--2---:R2:W-:Y:S01]  /*4d90*/  SYNCS.ARRIVE.TRANS64.RED.A1T0 RZ, [R0+URZ], RZ ;  /* 0x000000ff00ff79a7 */ /* 0x0045e200081004ff */
[----:B---3--:R-:W-:Y:S04]  /*4da0*/  LOP3.LUT P4, RZ, R18, 0x1, RZ, 0xc0, !PT ;  /* 0x0000000112ff7812 */ /* 0x008fe8000788c0ff */
[----:B------:R-:W-:Y:S09]  /*4db0*/  P2R R190, PR, RZ, 0x10 ;  /* 0x00000010ffbe7803 */ /* 0x000ff20000000000 */
[----:B------:R-:W-:Y:S02]  /*4dc0*/  @P4 MOV R77, R16 ;  /* 0x00000010004d4202 */ /* 0x000fe40000000f00 */
[----:B------:R-:W-:Y:S01]  /*4dd0*/  @P4 LOP3.LUT R75, R17, 0xffff, RZ, 0xc0, !PT ;  /* 0x0000ffff114b4812 */ /* 0x000fe200078ec0ff */
[----:B--2-4-:R-:W-:Y:S06]  /*4de0*/  @!P0 BRA `(.L_x_85) ;  /* 0x0000000000a48947 */ /* 0x014fec0003800000 */
[----:B------:R-:W-:Y:S01]  /*4df0*/  IMAD.HI.U32 R23, R178, R71, RZ ;  /* 0x00000047b2177227 */ /* 0x000fe200078e00ff */
[----:B------:R-:W-:Y:S02]  /*4e00*/  ISETP.NE.AND P0, PT, R70, 0x1, PT ;  /* 0x000000014600780c */ /* 0x000fe40003f05270 */
[----:B------:R-:W-:Y:S01]  /*4e10*/  ISETP.NE.AND P2, PT, R72, 0x1, PT ;  /* 0x000000014800780c */ /* 0x000fe20003f45270 */
[----:B------:R-:W-:Y:S01]  /*4e20*/  IMAD.HI.U32 R22, R177, R168, RZ ;  /* 0x000000a8b1167227 */ /* 0x000fe200078e00ff */
[----:B------:R-:W-:Y:S02]  /*4e30*/  SHF.R.U32.HI R23, RZ, R174, R23 ;  /* 0x000000aeff177219 */ /* 0x000fe40000011617 */
[----:B------:R-:W-:Y:S01]  /*4e40*/  ISETP.NE.AND P3, PT, R74, 0x1, PT ;  /* 0x000000014a00780c */ /* 0x000fe20003f65270 */
[----:B------:R-:W-:Y:S01]  /*4e50*/  IMAD.HI.U32 R26, R77, R168, RZ ;  /* 0x000000a84d1a7227 */ /* 0x000fe200078e00ff */
[----:B------:R-:W-:Y:S02]  /*4e60*/  SHF.R.U32.HI R22, RZ, R169, R22 ;  /* 0x000000a9ff167219 */ /* 0x000fe40000011616 */
[----:B------:R-:W-:Y:S01]  /*4e70*/  SEL R3, R178, R23, !P0 ;  /* 0x00000017b2037207 */ /* 0x000fe20004000000 */
[----:B------:R-:W-:Y:S01]  /*4e80*/  IMAD.HI.U32 R23, R75, R71, RZ ;  /* 0x000000474b177227 */ /* 0x000fe200078e00ff */
[----:B------:R-:W-:Y:S02]  /*4e90*/  SEL R7, R177, R22, !P3 ;  /* 0x00000016b1077207 */ /* 0x000fe40005800000 */
[----:B------:R-:W-:Y:S01]  /*4ea0*/  SHF.R.U32.HI R26, RZ, R169, R26 ;  /* 0x000000a9ff1a7219 */ /* 0x000fe2000001161a */
[-C--:B------:R-:W-:Y:S04]  /*4eb0*/  IMAD.HI.U32 R22, R3, R68.reuse, RZ ;  /* 0x0000004403167227 */ /* 0x080fe800078e00ff */
[----:B------:R-:W-:Y:S01]  /*4ec0*/  IMAD.HI.U32 R24, R7, R68, RZ ;  /* 0x0000004407187227 */ /* 0x000fe200078e00ff */
[-C--:B------:R-:W-:Y:S02]  /*4ed0*/  @P2 SHF.R.U32.HI R3, RZ, R69.reuse, R22 ;  /* 0x00000045ff032219 */ /* 0x080fe40000011616 */
[----:B------:R-:W-:Y:S02]  /*4ee0*/  SHF.R.U32.HI R22, RZ, R174, R23 ;  /* 0x000000aeff167219 */ /* 0x000fe40000011617 */
[----:B------:R-:W-:Y:S01]  /*4ef0*/  @P2 SHF.R.U32.HI R7, RZ, R69, R24 ;  /* 0x00000045ff072219 */ /* 0x000fe20000011618 */
[C---:B------:R-:W-:Y:S01]  /*4f00*/  IMAD R2, R72.reuse, R3, RZ ;  /* 0x0000000348027224 */ /* 0x040fe200078e02ff */
[----:B------:R-:W-:Y:S02]  /*4f10*/  SEL R5, R75, R22, !P0 ;  /* 0x000000164b057207 */ /* 0x000fe40004000000 */
[----:B------:R-:W-:Y:S01]  /*4f20*/  SEL R3, R77, R26, !P3 ;  /* 0x0000001a4d037207 */ /* 0x000fe20005800000 */
[----:B------:R-:W-:Y:S01]  /*4f30*/  IMAD R4, R72, R7, RZ ;  /* 0x0000000748047224 */ /* 0x000fe200078e02ff */
[C---:B------:R-:W-:Y:S01]  /*4f40*/  ISETP.GE.AND P0, PT, R5.reuse, R2, PT ;  /* 0x000000020500720c */ /* 0x040fe20003f06270 */
[----:B------:R-:W-:Y:S03]  /*4f50*/  IMAD.HI.U32 R6, R5, R68, RZ ;  /* 0x0000004405067227 */ /* 0x000fe600078e00ff */
[----:B------:R-:W-:Y:S01]  /*4f60*/  ISETP.GE.OR P0, PT, R3, R4, P0 ;  /* 0x000000040300720c */ /* 0x000fe20000706670 */
[----:B------:R-:W-:Y:S01]  /*4f70*/  IMAD.MOV R4, RZ, RZ, -R3 ;  /* 0x000000ffff047224 */ /* 0x000fe200078e0a03 */
[-C--:B------:R-:W-:Y:S03]  /*4f80*/  SHF.R.U32.HI R6, RZ, R69.reuse, R6 ;  /* 0x00000045ff067219 */ /* 0x080fe60000011606 */
[----:B------:R-:W-:Y:S01]  /*4f90*/  IMAD R77, R74, R4, R77 ;  /* 0x000000044a4d7224 */ /* 0x000fe200078e024d */
[----:B------:R-:W-:Y:S05]  /*4fa0*/  SEL R15, R5, R6, !P2 ;  /* 0x00000006050f7207 */ /* 0x000fea0005000000 */
[----:B------:R-:W-:Y:S02]  /*4fb0*/  IMAD.MOV R6, RZ, RZ, -R15 ;  /* 0x000000ffff067224 */ /* 0x000fe400078e0a0f */
[C---:B------:R-:W-:Y:S04]  /*4fc0*/  @!P0 IMAD.HI.U32 R2, R3.reuse, R68, RZ ;  /* 0x0000004403028227 */ /* 0x040fe800078e00ff */
[----:B------:R-:W-:Y:S01]  /*4fd0*/  IMAD R6, R72, R6, R5 ;  /* 0x0000000648067224 */ /* 0x000fe200078e0205 */
[----:B------:R-:W-:Y:S04]  /*4fe0*/  @!P0 SHF.R.U32.HI R2, RZ, R69, R2 ;  /* 0x00000045ff028219 */ /* 0x000fe80000011602 */
[----:B------:R-:W-:Y:S02]  /*4ff0*/  @!P0 SEL R0, R3, R2, !P2 ;  /* 0x0000000203008207 */ /* 0x000fe40005000000 */
[----:B------:R-:W-:Y:S02]  /*5000*/  IADD3 R2, PT, PT, -R5, RZ, RZ ;  /* 0x000000ff05027210 */ /* 0x000fe40007ffe1ff */
[----:B------:R-:W-:Y:S01]  /*5010*/  @!P0 IADD3 R8, PT, PT, R15, -R0, RZ ;  /* 0x800000000f088210 */ /* 0x000fe20007ffe0ff */
[----:B------:R-:W-:Y:S02]  /*5020*/  @!P0 IMAD R0, R7, R6, R0 ;  /* 0x0000000607008224 */ /* 0x000fe400078e0200 */
[----:B------:R-:W-:Y:S02]  /*5030*/  IMAD R75, R70, R2, R75 ;  /* 0x00000002464b7224 */ /* 0x000fe400078e024b */
[----:B------:R-:W-:Y:S02]  /*5040*/  @!P0 IMAD R5, R8, R72, R3 ;  /* 0x0000004808058224 */ /* 0x000fe400078e0203 */
[----:B------:R-:W-:Y:S04]  /*5050*/  @!P0 IMAD.MOV.U32 R3, RZ, RZ, R0 ;  /* 0x000000ffff038224 */ /* 0x000fe800078e0000 */
[----:B------:R-:W-:Y:S02]  /*5060*/  IMAD R77, R3, R74, R77 ;  /* 0x0000004a034d7224 */ /* 0x000fe400078e024d */
[----:B------:R-:W-:Y:S07]  /*5070*/  IMAD R75, R5, R70, R75 ;  /* 0x00000046054b7224 */ /* 0x000fee00078e024b */
.L_x_85:
[----:B-1----:R-:W-:Y:S01]  /*5080*/  @!P1 ISETP.NE.AND P0, PT, R10, 0x1, PT ;  /* 0x000000010a00980c */ /* 0x002fe20003f05270 */
[----:B------:R-:W-:Y:S01]  /*5090*/  @!P1 IMAD.HI.U32 R0, R77, R12, RZ ;  /* 0x0000000c4d009227 */ /* 0x000fe200078e00ff */
[----:B------:R-:W-:Y:S01]  /*50a0*/  @!P1 ISETP.NE.AND P2, PT, R9, 0x1, PT ;  /* 0x000000010900980c */ /* 0x000fe20003f45270 */
[----:B------:R-:W-:Y:S01]  /*50b0*/  ULOP3.LUT UP0, URZ, UR48, 0x1b0, URZ, 0xc0, !UPT ;  /* 0x000001b030ff7892 */ /* 0x000fe2000f80c0ff */
[----:B------:R-:W-:Y:S01]  /*50c0*/  R2UR UR42, R21 ;  /* 0x00000000152a72ca */ /* 0x000fe200000e0000 */
[----:B------:R-:W-:Y:S01]  /*50d0*/  @!P1 IMAD.HI.U32 R3, R75, R11, RZ ;  /* 0x0000000b4b039227 */ /* 0x000fe200078e00ff */
[----:B------:R-:W-:Y:S02]  /*50e0*/  @!P1 SHF.R.U32.HI R0, RZ, R13, R0 ;  /* 0x0000000dff009219 */ /* 0x000fe40000011600 */
[----:B------:R-:W-:Y:S01]  /*50f0*/  R2UR UR41, R20 ;  /* 0x00000000142972ca */ /* 0x000fe200000e0000 */
[----:B------:R-:W-:Y:S01]  /*5100*/  VIADD R191, R191, 0x1 ;  /* 0x00000001bfbf7836 */ /* 0x000fe20000000000 */
[----:B------:R-:W-:Y:S02]  /*5110*/  @!P1 SHF.R.U32.HI R2, RZ, R14, R3 ;  /* 0x0000000eff029219 */ /* 0x000fe40000011603 */
[----:B------:R-:W-:Y:S02]  /*5120*/  @!P1 SEL R3, R77, R0, !P2 ;  /* 0x000000004d039207 */ /* 0x000fe40005000000 */
[----:B------:R-:W-:Y:S02]  /*5130*/  @!P1 SEL R2, R75, R2, !P0 ;  /* 0x000000024b029207 */ /* 0x000fe40004000000 */
[----:B------:R-:W-:Y:S01]  /*5140*/  @P4 SHF.R.U32.HI R179, RZ, 0x10, R17 ;  /* 0x00000010ffb34819 */ /* 0x000fe20000011611 */
[----:B------:R-:W-:Y:S02]  /*5150*/  USHF.L.U32 UR42, UR42, 0x7, URZ ;  /* 0x000000072a2a7899 */ /* 0x000fe400080006ff */
[----:B------:R-:W-:Y:S02]  /*5160*/  @!P1 IMAD.IADD R0, R2, 0x1, -R3 ;  /* 0x0000000102009824 */ /* 0x000fe400078e0a03 */
[----:B------:R-:W-:Y:S01]  /*5170*/  @!P1 IMAD.IADD R2, R3, 0x1, -R2 ;  /* 0x0000000103029824 */ /* 0x000fe200078e0a02 */
[----:B------:R-:W-:Y:S01]  /*5180*/  USHF.L.U32 UR41, UR41, 0x8, URZ ;  /* 0x0000000829297899 */ /* 0x000fe200080006ff */
[----:B------:R-:W-:Y:S02]  /*5190*/  @!P1 IMAD R77, R0, R9, R77 ;  /* 0x00000009004d9224 */ /* 0x000fe400078e024d */
[----:B------:R-:W-:Y:S01]  /*51a0*/  @!P1 IMAD R75, R2, R10, R75 ;  /* 0x0000000a024b9224 */ /* 0x000fe200078e024b */
[----:B------:R-:W-:Y:S08]  /*51b0*/  BRA.U !UP0, `(.L_x_86) ;  /* 0x0000000108407547 */ /* 0x000ff0000b800000 */
[----:B------:R-:W1:Y:S01]  /*51c0*/  LDCU.64 UR8, c[0x4][0x88] ;  /* 0x01001100ff0877ac */ /* 0x000e620008000a00 */
[----:B------:R-:W-:Y:S01]  /*51d0*/  MOV R3, 0x0 ;  /* 0x0000000000037802 */ /* 0x000fe20000000f00 */
[----:B------:R-:W-:Y:S02]  /*51e0*/  HFMA2 R12, -RZ, RZ, 0, 5.9604644775390625e-08 ;  /* 0x00000001ff0c7431 */ /* 0x000fe400000001ff */
[----:B------:R-:W-:Y:S02]  /*51f0*/  IMAD.MOV.U32 R8, RZ, RZ, 0x70 ;  /* 0x00000070ff087424 */ /* 0x000fe400078e00ff */
[----:B------:R-:W-:Y:S01]  /*5200*/  IMAD.MOV.U32 R13, RZ, RZ, RZ ;  /* 0x000000ffff0d7224 */ /* 0x000fe200078e00ff */
[----:B------:R-:W2:Y:S01]  /*5210*/  LDCU.64 UR6, c[0x4][0x90] ;  /* 0x01001200ff0677ac */ /* 0x000ea20008000a00 */
[----:B------:R-:W3:Y:S01]  /*5220*/  LDC.64 R2, c[0x4][R3] ;  /* 0x0100000003027b82 */ /* 0x000ee20000000a00 */
[----:B------:R-:W4:Y:S01]  /*5230*/  LDCU.64 UR4, c[0x4][0x8] ;  /* 0x01000100ff0477ac */ /* 0x000f220008000a00 */
[----:B-1----:R-:W-:Y:S01]  /*5240*/  MOV R5, UR9 ;  /* 0x0000000900057c02 */ /* 0x002fe20008000f00 */
[----:B------:R-:W-:Y:S01]  /*5250*/  IMAD.U32 R4, RZ, RZ, UR8 ;  /* 0x00000008ff047e24 */ /* 0x000fe2000f8e00ff */
[----:B--2---:R-:W-:Y:S01]  /*5260*/  MOV R7, UR7 ;  /* 0x0000000700077c02 */ /* 0x004fe20008000f00 */
[----:B------:R-:W-:Y:S01]  /*5270*/  IMAD.U32 R6, RZ, RZ, UR6 ;  /* 0x00000006ff067e24 */ /* 0x000fe2000f8e00ff */
[----:B----4-:R-:W-:Y:S01]  /*5280*/  MOV R11, UR5 ;  /* 0x00000005000b7c02 */ /* 0x010fe20008000f00 */
[----:B------:R-:W-:Y:S02]  /*5290*/  IMAD.U32 R10, RZ, RZ, UR4 ;  /* 0x00000004ff0a7e24 */ /* 0x000fe4000f8e00ff */
[----:B------:R-:W-:Y:S07]  /*52a0*/  LEPC R20, `(.L_x_86) ;  /* 0x000000001014794e */ /* 0x000fee0000000000 */
[----:B---3-5:R-:W-:Y:S05]  /*52b0*/  CALL.ABS.NOINC R2 ;  /* 0x0000000002007343 */ /* 0x028fea0003c00000 */
.L_x_86:
[----:B------:R-:W-:Y:S01]  /*52c0*/  LOP3.LUT P0, RZ, R188, 0x1b0, RZ, 0xc0, !PT ;  /* 0x000001b0bcff7812 */ /* 0x000fe2000780c0ff */
[----:B------:R-:W-:Y:S11]  /*52d0*/  BSSY.RECONVERGENT B6, `(.L_x_87) ;  /* 0x0000013000067945 */ /* 0x000ff60003800200 */
[----:B------:R-:W-:Y:S01]  /*52e0*/  @!UPT UIADD3 URZ, UPT, UPT, URZ, URZ, URZ ;  /* 0x000000fffffff290 */ /* 0x000fe2000fffe0ff */
[----:B------:R-:W-:Y:S05]  /*52f0*/  @!P0 BRA `(.L_x_88) ;  /* 0x0000000000408947 */ /* 0x000fea0003800000 */
        /* <DEDUP_REMOVED lines=16> */
.L_x_88:
[----:B------:R-:W-:Y:S05]  /*5400*/  BSYNC.RECONVERGENT B6 ;  /* 0x0000000000067941 */ /* 0x000fea0003800200 */
.L_x_87:
[----:B------:R-:W-:Y:S01]  /*5410*/  ISETP.NE.U32.AND P4, PT, R166, RZ, PT ;  /* 0x000000ffa600720c */ /* 0x000fe20003f85070 */
[----:B------:R-:W-:Y:S01]  /*5420*/  UISETP.NE.AND UP2, UPT, UR50, URZ, UPT ;  /* 0x000000ff3200728c */ /* 0x000fe2000bf45270 */
[----:B------:R-:W-:Y:S01]  /*5430*/  ISETP.NE.U32.AND P2, PT, RZ, UR38, PT ;  /* 0x00000026ff007c0c */ /* 0x000fe2000bf45070 */
[----:B------:R-:W-:Y:S01]  /*5440*/  UISETP.NE.U32.AND UP1, UPT, UR44, URZ, UPT ;  /* 0x000000ff2c00728c */ /* 0x000fe2000bf25070 */
[----:B------:R-:W-:Y:S01]  /*5450*/  ISETP.NE.AND.EX P4, PT, R167, RZ, PT, P4 ;  /* 0x000000ffa700720c */ /* 0x000fe20003f85340 */
[----:B------:R-:W-:Y:S01]  /*5460*/  UPLOP3.LUT UP0, UPT, UPT, UPT, UPT, 0x40, 0x4 ;  /* 0x000000000004789c */ /* 0x000fe20003f0e870 */
[----:B------:R-:W-:Y:S01]  /*5470*/  ISETP.NE.AND.EX P2, PT, RZ, UR39, PT, P2 ;  /* 0x00000027ff007c0c */ /* 0x000fe2000bf45320 */
[----:B------:R-:W-:Y:S01]  /*5480*/  UISETP.NE.AND.EX UP1, UPT, UR45, URZ, UPT, UP1 ;  /* 0x000000ff2d00728c */ /* 0x000fe2000bf25310 */
[----:B------:R-:W-:Y:S04]  /*5490*/  PLOP3.LUT P1, PT, PT, PT, UP2, 0x80, 0x8 ;  /* 0x000000000008781c */ /* 0x000fe80003f2f028 */
[----:B------:R-:W-:Y:S06]  /*54a0*/  @UP2 UPLOP3.LUT UP0, UPT, UPT, UPT, UP1, 0x80, 0x8 ;  /* 0x000000000008289c */ /* 0x000fec0003f0f010 */
[----:B------:R-:W-:Y:S01]  /*54b0*/  PLOP3.LUT P0, PT, PT, PT, UP0, 0x80, 0x8 ;  /* 0x000000000008781c */ /* 0x000fe20003f0f008 */
[----:B------:R-:W-:Y:S01]  /*54c0*/  @!UPT UIADD3 URZ, UPT, UPT, URZ, URZ, URZ ;  /* 0x000000fffffff290 */ /* 0x000fe2000fffe0ff */
[----:B------:R-:W-:Y:S11]  /*54d0*/  BRA.U !UP1, `(.L_x_89) ;  /* 0x0000000109387547 */ /* 0x000ff6000b800000 */
[----:B------:R-:W-:Y:S01]  /*54e0*/  UISETP.NE.U32.AND UP0, UPT, UR38, URZ, UPT ;  /* 0x000000ff2600728c */ /* 0x000fe2000bf05070 */
[----:B------:R-:W-:Y:S02]  /*54f0*/  HFMA2 R0, -RZ, RZ, 0, 5.9604644775390625e-08 ;  /* 0x00000001ff007431 */ /* 0x000fe400000001ff */
[----:B------:R-:W-:Y:S01]  /*5500*/  IMAD.MOV.U32 R171, RZ, RZ, 0x1 ;  /* 0x00000001ffab7424 */ /* 0x000fe200078e00ff */
[----:B------:R-:W-:Y:S06]  /*5510*/  UISETP.NE.AND.EX UP0, UPT, UR39, URZ, UPT, UP0 ;  /* 0x000000ff2700728c */ /* 0x000fec000bf05300 */
[----:B------:R-:W-:Y:S05]  /*5520*/  PLOP3.LUT P3, PT, PT, PT, UP0, 0x80, 0x8 ;  /* 0x000000000008781c */ /* 0x000fea0003f6f008 */
[----:B------:R-:W1:Y:S01]  /*5530*/  @UP0 LDCU.64 UR6, c[0x0][0x888] ;  /* 0x00011100ff0607ac */ /* 0x000e620008000a00 */
[----:B------:R-:W-:Y:S07]  /*5540*/  @UP0 UIMAD UR4, UR36, UR44, URZ ;  /* 0x0000002c240402a4 */ /* 0x000fee000f8e02ff */
[----:B------:R-:W-:Y:S01]  /*5550*/  @!P3 PRMT R171, R0, 0x7610, R171 ;  /* 0x0000761000abb816 */ /* 0x000fe200000000ab */
[----:B-1----:R-:W-:Y:S03]  /*5560*/  @UP0 UIMAD.WIDE UR6, UR4, 0x4, UR6 ;  /* 0x00000004040608a5 */ /* 0x002fe6000f8e0206 */
[----:B------:R-:W1:Y:S03]  /*5570*/  @!UP0 LDCU UR4, c[0x0][0x880] ;  /* 0x00011000ff0487ac */ /* 0x000e660008000800 */
[----:B------:R-:W-:Y:S01]  /*5580*/  IMAD.U32 R2, RZ, RZ, UR6 ;  /* 0x00000006ff027e24 */ /* 0x000fe2000f8e00ff */
[----:B------:R-:W-:Y:S05]  /*5590*/  MOV R3, UR7 ;  /* 0x0000000700037c02 */ /* 0x000fea0008000f00 */
[----:B-----5:R2:W5:Y:S02]  /*55a0*/  @P3 LDG.E R81, desc[UR46][R2.64] ;  /* 0x0000002e02513981 */ /* 0x020564000c1e1900 */
[----:B-12---:R-:W-:Y:S02]  /*55b0*/  @!P3 IMAD.U32 R81, RZ, RZ, UR4 ;  /* 0x00000004ff51be24 */ /* 0x006fe4000f8e00ff */
.L_x_89:
[----:B------:R-:W-:Y:S05]  /*55c0*/  @!P4 BRA `(.L_x_90) ;  /* 0x000000000020c947 */ /* 0x000fea0003800000 */
[----:B------:R-:W-:Y:S04]  /*55d0*/  ISETP.NE.U32.AND P3, PT, R164, RZ, PT ;  /* 0x000000ffa400720c */ /* 0x000fe80003f65070 */
[----:B------:R-:W-:Y:S11]  /*55e0*/  ISETP.NE.AND.EX P3, PT, R165, RZ, PT, P3 ;  /* 0x000000ffa500720c */ /* 0x000ff60003f65330 */
[----:B------:R-:W-:Y:S02]  /*55f0*/  @!UPT UIADD3 URZ, UPT, UPT, URZ, URZ, URZ ;  /* 0x000000fffffff290 */ /* 0x000fe4000fffe0ff */
[----:B------:R-:W1:Y:S01]  /*5600*/  @P3 LDC.64 R2, c[0x0][0x8a8] ;  /* 0x00022a00ff023b82 */ /* 0x000e620000000a00 */
[----:B------:R-:W-:Y:S04]  /*5610*/  @P3 IMAD R0, R166, UR36, RZ ;  /* 0x00000024a6003c24 */ /* 0x000fe8000f8e02ff */
[----:B-1----:R-:W-:Y:S05]  /*5620*/  @P3 IMAD.WIDE R2, R0, 0x4, R2 ;  /* 0x0000000400023825 */ /* 0x002fea00078e0202 */
[----:B-----5:R1:W5:Y:S02]  /*5630*/  @P3 LDG.E R78, desc[UR46][R2.64] ;  /* 0x0000002e024e3981 */ /* 0x020364000c1e1900 */
[----:B-1----:R-:W2:Y:S02]  /*5640*/  @!P3 LDC R78, c[0x0][0x8a0] ;  /* 0x00022800ff4ebb82 */ /* 0x002ea40000000800 */
.L_x_90:
[----:B-----5:R-:W-:Y:S01]  /*5650*/  FSETP.NEU.AND P4, PT, R81, RZ, PT ;  /* 0x000000ff5100720b */ /* 0x020fe20003f8d000 */
[----:B------:R-:W-:Y:S01]  /*5660*/  BSSY B1, `(.L_x_91) ;  /* 0x0000047000017945 */ /* 0x000fe20003800000 */
[----:B------:R-:W-:Y:S01]  /*5670*/  SEL R5, RZ, 0xffffffff, P2 ;  /* 0xffffffffff057807 */ /* 0x000fe20001000000 */
[----:B------:R-:W-:Y:S01]  /*5680*/  IMAD.MOV.U32 R196, RZ, RZ, 0x1 ;  /* 0x00000001ffc47424 */ /* 0x000fe200078e00ff */
[----:B------:R-:W-:Y:S01]  /*5690*/  LOP3.LUT P3, RZ, R171, 0xff, RZ, 0xc0, !PT ;  /* 0x000000ffabff7812 */ /* 0x000fe2000786c0ff */
[C---:B------:R-:W-:Y:S01]  /*56a0*/  IMAD R80, R76.reuse, 0x100, R79 ;  /* 0x000001004c507824 */ /* 0x040fe200078e024f */
[----:B------:R-:W-:Y:S02]  /*56b0*/  @P1 SEL R0, RZ, 0xffffffff, P4 ;  /* 0xffffffffff001807 */ /* 0x000fe40002000000 */
[----:B------:R-:W-:Y:S02]  /*56c0*/  CS2R R162, SRZ ;  /* 0x0000000000a27805 */ /* 0x000fe4000001ff00 */
[----:B------:R-:W-:Y:S02]  /*56d0*/  LEA R3, R181, UR49, 0x3 ;  /* 0x00000031b5037c11 */ /* 0x000fe4000f8e18ff */
[----:B------:R-:W-:Y:S02]  /*56e0*/  CS2R R160, SRZ ;  /* 0x0000000000a07805 */ /* 0x000fe4000001ff00 */
[----:B------:R-:W-:Y:S02]  /*56f0*/  @P0 SEL R0, R5, R0, !P3 ;  /* 0x0000000005000207 */ /* 0x000fe40005800000 */
[----:B------:R-:W-:Y:S02]  /*5700*/  CS2R R158, SRZ ;  /* 0x00000000009e7805 */ /* 0x000fe4000001ff00 */
[----:B------:R-:W-:Y:S02]  /*5710*/  LEA R193, R76, UR49, 0x3 ;  /* 0x000000314cc17c11 */ /* 0x000fe4000f8e18ff */
[----:B------:R-:W-:Y:S02]  /*5720*/  CS2R R156, SRZ ;  /* 0x00000000009c7805 */ /* 0x000fe4000001ff00 */
[----:B------:R-:W-:Y:S02]  /*5730*/  @P1 LOP3.LUT R0, R0, 0x1, RZ, 0xc0, !PT ;  /* 0x0000000100001812 */ /* 0x000fe400078ec0ff */
[----:B------:R-:W-:Y:S02]  /*5740*/  CS2R R154, SRZ ;  /* 0x00000000009a7805 */ /* 0x000fe4000001ff00 */
[----:B------:R-:W-:Y:S02]  /*5750*/  SHF.L.U32 R2, R183, 0x1f, RZ ;  /* 0x0000001fb7027819 */ /* 0x000fe400000006ff */
[----:B------:R-:W-:Y:S02]  /*5760*/  CS2R R152, SRZ ;  /* 0x0000000000987805 */ /* 0x000fe4000001ff00 */
[----:B------:R-:W-:Y:S02]  /*5770*/  ISETP.NE.U32.OR P6, PT, R0, 0x1, !P1 ;  /* 0x000000010000780c */ /* 0x000fe40004fc5470 */
[----:B------:R-:W-:Y:S02]  /*5780*/  CS2R R150, SRZ ;  /* 0x0000000000967805 */ /* 0x000fe4000001ff00 */
[----:B------:R-:W-:Y:S02]  /*5790*/  PLOP3.LUT P2, PT, PT, PT, UP1, 0x80, 0x8 ;  /* 0x000000000008781c */ /* 0x000fe40003f4f018 */
[----:B------:R-:W-:Y:S02]  /*57a0*/  CS2R R148, SRZ ;  /* 0x0000000000947805 */ /* 0x000fe4000001ff00 */
[----:B------:R-:W-:Y:S02]  /*57b0*/  SEL R0, RZ, 0xffffffff, P4 ;  /* 0xffffffffff007807 */ /* 0x000fe40002000000 */
[----:B------:R-:W-:Y:S03]  /*57c0*/  P2R R198, PR, RZ, 0x40 ;  /* 0x00000040ffc67803 */ /* 0x000fe60000000000 */
[----:B------:R-:W-:Y:S04]  /*57d0*/  @P6 SHF.L.U32 R4, R180, 0x1f, RZ ;  /* 0x0000001fb4046819 */ /* 0x000fe800000006ff */
[----:B------:R-:W-:Y:S01]  /*57e0*/  @P2 SEL R0, R5, R0, !P3 ;  /* 0x0000000005002207 */ /* 0x000fe20005800000 */
[----:B------:R-:W1:Y:S03]  /*57f0*/  @P6 SYNCS.PHASECHK.TRANS64.TRYWAIT P1, [R3+URZ+0x70], R4 ;  /* 0x00007004030065a7 */ /* 0x000e6600080211ff */
[----:B------:R-:W-:Y:S04]  /*5800*/  LOP3.LUT R0, R0, 0x1, RZ, 0xc0, !PT ;  /* 0x0000000100007812 */ /* 0x000fe800078ec0ff */
[----:B------:R-:W-:Y:S04]  /*5810*/  ISETP.NE.U32.AND P5, PT, R0, 0x1, PT ;  /* 0x000000010000780c */ /* 0x000fe80003fa5070 */
[----:B------:R-:W-:Y:S01]  /*5820*/  P2R R197, PR, RZ, 0x20 ;  /* 0x00000020ffc57803 */ /* 0x000fe20000000000 */
[----:B------:R3:W4:Y:S01]  /*5830*/  SYNCS.PHASECHK.TRANS64.TRYWAIT P0, [R193+URZ+0xe0], R2 ;  /* 0x0000e002c10075a7 */ /* 0x00072200080011ff */
[----:B-1----:R-:W-:Y:S01]  /*5840*/  @P6 SEL R196, RZ, 0x1, !P1 ;  /* 0x00000001ffc46807 */ /* 0x002fe20004800000 */
[----:B---3--:R-:W-:Y:S06]  /*5850*/  @!P6 BRA `(.L_x_92) ;  /* 0x00000000009ce947 */ /* 0x008fec0003800000 */
[----:B------:R-:W-:Y:S01]  /*5860*/  @P5 IMAD R6, R181, 0x2000, R186 ;  /* 0x00002000b5065824 */ /* 0x000fe200078e02ba */
[----:B------:R-:W-:Y:S01]  /*5870*/  ISETP.NE.AND P1, PT, R196, RZ, PT ;  /* 0x000000ffc400720c */ /* 0x000fe20003f25270 */
[----:B------:R-:W-:Y:S01]  /*5880*/  BSSY B0, `(.L_x_93) ;  /* 0x0000010000007945 */ /* 0x000fe20003800000 */
[----:B------:R-:W-:Y:S01]  /*5890*/  CS2R R150, SRZ ;  /* 0x0000000000967805 */ /* 0x000fe2000001ff00 */
[--C-:B------:R-:W-:Y:S01]  /*58a0*/  @P5 IMAD R7, R187, -0x10, R6.reuse ;  /* 0xfffffff0bb075824 */ /* 0x100fe200078e0206 */
[----:B------:R-:W-:Y:S01]  /*58b0*/  CS2R R148, SRZ ;  /* 0x0000000000947805 */ /* 0x000fe2000001ff00 */
[----:B------:R-:W-:Y:S01]  /*58c0*/  @P5 IMAD R5, R185, -0x10, R6 ;  /* 0xfffffff0b9055824 */ /* 0x000fe200078e0206 */
[----:B------:R-:W-:Y:S01]  /*58d0*/  CS2R R158, SRZ ;  /* 0x00000000009e7805 */ /* 0x000fe2000001ff00 */
[----:B------:R-:W-:Y:S01]  /*58e0*/  @P5 IMAD R4, R184, 0x10, R7 ;  /* 0x00000010b8045824 */ /* 0x000fe200078e0207 */
[----:B------:R-:W-:Y:S02]  /*58f0*/  CS2R R156, SRZ ;  /* 0x00000000009c7805 */ /* 0x000fe4000001ff00 */
[----:B------:R-:W-:Y:S02]  /*5900*/  CS2R R154, SRZ ;  /* 0x00000000009a7805 */ /* 0x000fe4000001ff00 */
[----:B------:R-:W-:Y:S02]  /*5910*/  CS2R R152, SRZ ;  /* 0x0000000000987805 */ /* 0x000fe4000001ff00 */
[----:B------:R-:W-:Y:S02]  /*5920*/  CS2R R162, SRZ ;  /* 0x0000000000a27805 */ /* 0x000fe4000001ff00 */
[----:B------:R-:W-:Y:S01]  /*5930*/  CS2R R160, SRZ ;  /* 0x0000000000a07805 */ /* 0x000fe2000001ff00 */
[----:B------:R-:W-:Y:S06]  /*5940*/  @P1 BRA `(.L_x_94) ;  /* 0x00000000000c1947 */ /* 0x000fec0003800000 */
[----:B------:R-:W-:Y:S04]  /*5950*/  SHF.L.U32 R0, R180, 0x1f, RZ ;  /* 0x0000001fb4007819 */ /* 0x000fe800000006ff */
[----:B------:R-:W1:Y:S02]  /*5960*/  SYNCS.PHASECHK.TRANS64.TRYWAIT P1, [R3+URZ+0x70], R0 ;  /* 0x00007000030075a7 */ /* 0x000e6400080211ff */
[----:B-1----:R-:W-:Y:S05]  /*5970*/  @!P1 BRA `(.L_x_95) ;  /* 0x00000060007c9947 */ /* 0x002fea0003800000 */
.L_x_94:
[----:B------:R-:W-:Y:S05]  /*5980*/  BSYNC B0 ;  /* 0x0000000000007941 */ /* 0x000fea0003800000 */
.L_x_93:
[----:B------:R-:W-:Y:S01]  /*5990*/  ISETP.NE.AND P1, PT, R197, RZ, PT ;  /* 0x000000ffc500720c */ /* 0x000fe20003f25270 */
[----:B-1----:R-:W-:Y:S02]  /*59a0*/  VIADD R3, R3, 0x90 ;  /* 0x0000009003037836 */ /* 0x002fe40000000000 */
[----:B------:R-:W-:Y:S02]  /*59b0*/  IMAD.U32 R0, RZ, RZ, UR37 ;  /* 0x00000025ff007e24 */ /* 0x000fe4000f8e00ff */
[----:B------:R-:W-:Y:S03]  /*59c0*/  VIADD R181, R181, 0x1 ;  /* 0x00000001b5b57836 */ /* 0x000fe60000000000 */
[----:B------:R-:W-:Y:S05]  /*59d0*/  PRMT R0, R0, 0x654, R3 ;  /* 0x0000065400007816 */ /* 0x000fea0000000003 */
[----:B------:R1:W3:Y:S04]  /*59e0*/  @P1 LDS.128 R148, [R6] ;  /* 0x0000000006941984 */ /* 0x0002e80000000c00 */
[----:B------:R1:W1:Y:S04]  /*59f0*/  @P1 LDS.128 R156, [R5+0x20] ;  /* 0x00002000059c1984 */ /* 0x0002680000000c00 */
[----:B------:R1:W1:Y:S04]  /*5a00*/  @P1 LDS.128 R152, [R7+0x10] ;  /* 0x0000100007981984 */ /* 0x0002680000000c00 */
[----:B------:R1:W1:Y:S01]  /*5a10*/  @P1 LDS.128 R160, [R4+0x10] ;  /* 0x0000100004a01984 */ /* 0x0002620000000c00 */
[C---:B------:R-:W-:Y:S01]  /*5a20*/  ISETP.NE.AND P1, PT, R181.reuse, 0x4, PT ;  /* 0x00000004b500780c */ /* 0x040fe20003f25270 */
[----:B------:R-:W-:Y:S01]  /*5a30*/  @!PT LDS RZ, [RZ] ;  /* 0x00000000fffff984 */ /* 0x000fe20000000800 */
[----:B------:R-:W-:Y:S01]  /*5a40*/  @!PT LDS RZ, [RZ] ;  /* 0x00000000fffff984 */ /* 0x000fe20000000800 */
[----:B------:R-:W-:Y:S01]  /*5a50*/  @!PT LDS RZ, [RZ] ;  /* 0x00000000fffff984 */ /* 0x000fe20000000800 */
[----:B------:R-:W-:Y:S01]  /*5a60*/  @!PT LDS RZ, [RZ] ;  /* 0x00000000fffff984 */ /* 0x000fe20000000800 */
[----:B------:R5:W-:Y:S06]  /*5a70*/  MEMBAR.ALL.CTA ;  /* 0x0000000000007992 */ /* 0x000bec0000008000 */
[----:B-----5:R-:W5:Y:S01]  /*5a80*/  FENCE.VIEW.ASYNC.S ;  /* 0x00000000000073c6 */ /* 0x020f620000000000 */
[----:B------:R-:W-:Y:S02]  /*5a90*/  SEL R3, RZ, 0x1, P1 ;  /* 0x00000001ff037807 */ /* 0x000fe40000800000 */
[----:B------:R-:W-:Y:S02]  /*5aa0*/  SEL R181, R181, RZ, P1 ;  /* 0x000000ffb5b57207 */ /* 0x000fe40000800000 */
[----:B------:R-:W-:Y:S01]  /*5ab0*/  LOP3.LUT R180, R180, R3, RZ, 0x3c, !PT ;  /* 0x00000003b4b47212 */ /* 0x000fe200078e3cff */
[----:B-----5:R1:W-:Y:S06]  /*5ac0*/  SYNCS.ARRIVE.TRANS64.RED.A1T0 RZ, [R0+URZ], RZ ;  /* 0x000000ff00ff79a7 */ /* 0x0203ec00081004ff */
.L_x_92:
[----:B------:R-:W-:Y:S05]  /*5ad0*/  BSYNC B1 ;  /* 0x0000000000017941 */ /* 0x000fea0003800000 */
.L_x_91:
[----:B-1----:R-:W-:Y:S04]  /*5ae0*/  SHF.R.U32.HI R0, RZ, 0x15, R80 ;  /* 0x00000015ff007819 */ /* 0x002fe80000011650 */
[----:B------:R-:W-:Y:S01]  /*5af0*/  LOP3.LUT P1, RZ, R0, 0x3, R173, 0x48, !PT ;  /* 0x0000000300ff7812 */ /* 0x000fe200078248ad */
[----:B------:R-:W-:Y:S01]  /*5b00*/  @!UPT UIADD3 URZ, UPT, UPT, URZ, URZ, URZ ;  /* 0x000000fffffff290 */ /* 0x000fe2000fffe0ff */
[----:B----4-:R-:W-:Y:S11]  /*5b10*/  @P0 BRA `(.L_x_96) ;  /* 0x0000000000080947 */ /* 0x010ff60003800000 */
[----:B------:R-:W1:Y:S02]  /*5b20*/  SYNCS.PHASECHK.TRANS64.TRYWAIT P0, [R193+URZ+0xe0], R2 ;  /* 0x0000e002c10075a7 */ /* 0x000e6400080011ff */
[----:B-1----:R-:W-:Y:S05]  /*5b30*/  @!P0 BRA `(.L_x_97) ;  /* 0x0000006000208947 */ /* 0x002fea0003800000 */
.L_x_96:
[----:B------:R-:W-:Y:S04]  /*5b40*/  BSSY.RECONVERGENT B6, `(.L_x_98) ;  /* 0x0000012000067945 */ /* 0x000fe80003800200 */
[----:B------:R-:W-:Y:S05]  /*5b50*/  @!P1 BRA `(.L_x_99) ;  /* 0x0000000000409947 */ /* 0x000fea0003800000 */
[----:B------:R-:W4:Y:S01]  /*5b60*/  LDCU.64 UR8, c[0x4][0x78] ;  /* 0x01000f00ff0877ac */ /* 0x000f220008000a00 */
[----:B------:R-:W-:Y:S01]  /*5b70*/  MOV R3, 0x0 ;  /* 0x0000000000037802 */ /* 0x000fe20000000f00 */
[----:B------:R-:W-:Y:S02]  /*5b80*/  HFMA2 R12, -RZ, RZ, 0, 5.9604644775390625e-08 ;  /* 0x00000001ff0c7431 */ /* 0x000fe400000001ff */
[----:B------:R-:W-:Y:S02]  /*5b90*/  IMAD.MOV.U32 R8, RZ, RZ, 0x192 ;  /* 0x00000192ff087424 */ /* 0x000fe400078e00ff */
[----:B------:R-:W-:Y:S01]  /*5ba0*/  IMAD.MOV.U32 R13, RZ, RZ, RZ ;  /* 0x000000ffff0d7224 */ /* 0x000fe200078e00ff */
[----:B------:R-:W5:Y:S01]  /*5bb0*/  LDCU.64 UR6, c[0x4][0x80] ;  /* 0x01001000ff0677ac */ /* 0x000f620008000a00 */
[----:B-1----:R-:W1:Y:S01]  /*5bc0*/  LDC.64 R2, c[0x4][R3] ;  /* 0x0100000003027b82 */ /* 0x002e620000000a00 */
[----:B------:R-:W2:Y:S01]  /*5bd0*/  LDCU.64 UR4, c[0x4][0x18] ;  /* 0x01000300ff0477ac */ /* 0x000ea20008000a00 */
[----:B----4-:R-:W-:Y:S01]  /*5be0*/  MOV R5, UR9 ;  /* 0x0000000900057c02 */ /* 0x010fe20008000f00 */
[----:B------:R-:W-:Y:S01]  /*5bf0*/  IMAD.U32 R4, RZ, RZ, UR8 ;  /* 0x00000008ff047e24 */ /* 0x000fe2000f8e00ff */
[----:B-----5:R-:W-:Y:S01]  /*5c00*/  MOV R7, UR7 ;  /* 0x0000000700077c02 */ /* 0x020fe20008000f00 */
[----:B------:R-:W-:Y:S01]  /*5c10*/  IMAD.U32 R6, RZ, RZ, UR6 ;  /* 0x00000006ff067e24 */ /* 0x000fe2000f8e00ff */
[----:B--2---:R-:W-:Y:S01]  /*5c20*/  MOV R11, UR5 ;  /* 0x00000005000b7c02 */ /* 0x004fe20008000f00 */
[----:B------:R-:W-:Y:S02]  /*5c30*/  IMAD.U32 R10, RZ, RZ, UR4 ;  /* 0x00000004ff0a7e24 */ /* 0x000fe4000f8e00ff */
[----:B------:R-:W-:Y:S07]  /*5c40*/  LEPC R20, `(.L_x_99) ;  /* 0x000000001014794e */ /* 0x000fee0000000000 */
[----:B-1-3--:R-:W-:Y:S05]  /*5c50*/  CALL.ABS.NOINC R2 ;  /* 0x0000000002007343 */ /* 0x00afea0003c00000 */
.L_x_99:
[----:B------:R-:W-:Y:S05]  /*5c60*/  BSYNC.RECONVERGENT B6 ;  /* 0x0000000000067941 */ /* 0x000fea0003800200 */
.L_x_98:
[-C--:B---3--:R-:W-:Y:S01]  /*5c70*/  F2FP.F16.E4M3.UNPACK_B R83, R148.reuse ;  /* 0x00000094ff53723e */ /* 0x088fe200020006ff */
[----:B------:R-:W-:Y:S05]  /*5c80*/  WARPSYNC.ALL ;  /* 0x0000000000007948 */ /* 0x000fea0003800000 */
[----:B------:R-:W-:Y:S01]  /*5c90*/  R2UR UR4, R80 ;  /* 0x00000000500472ca */ /* 0x000fe200000e0000 */
[--C-:B------:R-:W-:Y:S01]  /*5ca0*/  HADD2.F32 R82, -RZ, R83.reuse.H0_H0 ;  /* 0x20000053ff527230 */ /* 0x100fe20000004100 */
[----:B------:R-:W-:Y:S01]  /*5cb0*/  F2FP.F16.E4M3.UNPACK_B R85, R148.H1 ;  /* 0x00000094ff55723e */ /* 0x000fe200030006ff */
[----:B------:R-:W-:Y:S01]  /*5cc0*/  HADD2.F32 R83, -RZ, R83.H1_H1 ;  /* 0x30000053ff537230 */ /* 0x000fe20000004100 */
[-C--:B------:R-:W-:Y:S01]  /*5cd0*/  F2FP.F16.E4M3.UNPACK_B R87, R149.reuse ;  /* 0x00000095ff57723e */ /* 0x080fe200020006ff */
[----:B------:R-:W-:Y:S01]  /*5ce0*/  BSSY.RECONVERGENT B0, `(.L_x_100) ;  /* 0x000011d000007945 */ /* 0x000fe20003800200 */
[----:B------:R-:W-:Y:S01]  /*5cf0*/  F2FP.F16.E4M3.UNPACK_B R89, R149.H1 ;  /* 0x00000095ff59723e */ /* 0x000fe200030006ff */
[----:B------:R-:W-:Y:S01]  /*5d00*/  HADD2.F32 R84, -RZ, R85.H0_H0 ;  /* 0x20000055ff547230 */ /* 0x000fe20000004100 */
[-C--:B------:R-:W-:Y:S01]  /*5d10*/  F2FP.F16.E4M3.UNPACK_B R91, R150.reuse ;  /* 0x00000096ff5b723e */ /* 0x080fe200020006ff */
[----:B------:R-:W-:Y:S01]  /*5d20*/  HADD2.F32 R88, -RZ, R87.H1_H1 ;  /* 0x30000057ff587230 */ /* 0x000fe20000004100 */
[----:B------:R-:W-:Y:S01]  /*5d30*/  F2FP.F16.E4M3.UNPACK_B R93, R150.H1 ;  /* 0x00000096ff5d723e */ /* 0x000fe200030006ff */
[----:B------:R-:W-:Y:S01]  /*5d40*/  HADD2.F32 R86, -RZ, R85.H1_H1 ;  /* 0x30000055ff567230 */ /* 0x000fe20000004100 */
[-C--:B------:R-:W-:Y:S01]  /*5d50*/  F2FP.F16.E4M3.UNPACK_B R95, R151.reuse ;  /* 0x00000097ff5f723e */ /* 0x080fe200020006ff */
[----:B------:R-:W2:Y:S01]  /*5d60*/  LDTM.x64 R4, tmem[UR4] ;  /* 0x00000004000479ee */ /* 0x000ea20008340000 */
[----:B------:R-:W-:Y:S01]  /*5d70*/  F2FP.F16.E4M3.UNPACK_B R97, R151.H1 ;  /* 0x00000097ff61723e */ /* 0x000fe200030006ff */
[----:B------:R-:W-:Y:S01]  /*5d80*/  HADD2.F32 R85, -RZ, R87.H0_H0 ;  /* 0x20000057ff557230 */ /* 0x000fe20000004100 */
[-C--:B------:R-:W-:Y:S01]  /*5d90*/  F2FP.F16.E4M3.UNPACK_B R99, R152.reuse ;  /* 0x00000098ff63723e */ /* 0x080fe200020006ff */
[----:B------:R-:W-:Y:S01]  /*5da0*/  HADD2.F32 R87, -RZ, R89.H0_H0 ;  /* 0x20000059ff577230 */ /* 0x000fe20000004100 */
[----:B------:R-:W-:Y:S01]  /*5db0*/  F2FP.F16.E4M3.UNPACK_B R101, R152.H1 ;  /* 0x00000098ff65723e */ /* 0x000fe200030006ff */
[----:B------:R-:W-:Y:S01]  /*5dc0*/  HADD2.F32 R92, -RZ, R91.H1_H1 ;  /* 0x3000005bff5c7230 */ /* 0x000fe20000004100 */
[----:B------:R-:W-:Y:S01]  /*5dd0*/  SHF.L.U32 R199, R176, 0x4, RZ ;  /* 0x00000004b0c77819 */ /* 0x000fe200000006ff */
[----:B------:R-:W-:Y:S01]  /*5de0*/  HADD2.F32 R96, -RZ, R95.H1_H1 ;  /* 0x3000005fff607230 */ /* 0x000fe20000004100 */
[----:B------:R-:W-:Y:S01]  /*5df0*/  SHF.L.U32 R207, R175, 0x4, RZ ;  /* 0x00000004afcf7819 */ /* 0x000fe200000006ff */
[----:B------:R-:W-:Y:S01]  /*5e00*/  HADD2.F32 R100, -RZ, R99.H1_H1 ;  /* 0x30000063ff647230 */ /* 0x000fe20000004100 */
[----:B------:R-:W-:Y:S01]  /*5e10*/  IADD3 R192, PT, PT, R186, R199, RZ ;  /* 0x000000c7bac07210 */ /* 0x000fe20007ffe0ff */
[----:B------:R-:W-:Y:S01]  /*5e20*/  HADD2.F32 R90, -RZ, R89.H1_H1 ;  /* 0x30000059ff5a7230 */ /* 0x000fe20000004100 */
[----:B------:R-:W-:Y:S01]  /*5e30*/  SHF.L.U32 R205, R184, 0x4, RZ ;  /* 0x00000004b8cd7819 */ /* 0x000fe200000006ff */
[----:B------:R-:W-:Y:S01]  /*5e40*/  HADD2.F32 R89, -RZ, R91.H0_H0 ;  /* 0x2000005bff597230 */ /* 0x000fe20000004100 */
[-C--:B------:R-:W-:Y:S01]  /*5e50*/  F2FP.F16.E4M3.UNPACK_B R103, R153.reuse ;  /* 0x00000099ff67723e */ /* 0x080fe200020006ff */
[--C-:B------:R-:W-:Y:S01]  /*5e60*/  HADD2.F32 R91, -RZ, R93.reuse.H0_H0 ;  /* 0x2000005dff5b7230 */ /* 0x100fe20000004100 */
[----:B------:R-:W-:Y:S01]  /*5e70*/  IADD3 R194, PT, PT, R205, R192, RZ ;  /* 0x000000c0cdc27210 */ /* 0x000fe20007ffe0ff */
[----:B------:R-:W-:Y:S01]  /*5e80*/  HADD2.F32 R94, -RZ, R93.H1_H1 ;  /* 0x3000005dff5e7230 */ /* 0x000fe20000004100 */
[----:B------:R-:W-:Y:S01]  /*5e90*/  F2FP.F16.E4M3.UNPACK_B R105, R153.H1 ;  /* 0x00000099ff69723e */ /* 0x000fe200030006ff */
[----:B------:R-:W-:Y:S01]  /*5ea0*/  HADD2.F32 R93, -RZ, R95.H0_H0 ;  /* 0x2000005fff5d7230 */ /* 0x000fe20000004100 */
[-C--:B------:R-:W-:Y:S01]  /*5eb0*/  F2FP.F16.E4M3.UNPACK_B R107, R154.reuse ;  /* 0x0000009aff6b723e */ /* 0x080fe200020006ff */
[----:B------:R-:W-:Y:S01]  /*5ec0*/  HADD2.F32 R104, -RZ, R103.H1_H1 ;  /* 0x30000067ff687230 */ /* 0x000fe20000004100 */
[----:B------:R-:W-:Y:S01]  /*5ed0*/  F2FP.F16.E4M3.UNPACK_B R109, R154.H1 ;  /* 0x0000009aff6d723e */ /* 0x000fe200030006ff */
[C---:B--2---:R-:W-:Y:S01]  /*5ee0*/  FMUL R0, R78.reuse, R4 ;  /* 0x000000044e007220 */ /* 0x044fe20000400000 */
[C---:B-1----:R-:W-:Y:S01]  /*5ef0*/  FMUL R2, R78.reuse, R5 ;  /* 0x000000054e027220 */ /* 0x042fe20000400000 */
[C---:B------:R-:W-:Y:S01]  /*5f00*/  FMUL R4, R78.reuse, R8 ;  /* 0x000000084e047220 */ /* 0x040fe20000400000 */
[C---:B------:R-:W-:Y:S01]  /*5f10*/  FMUL R5, R78.reuse, R9 ;  /* 0x000000094e057220 */ /* 0x040fe20000400000 */
[C---:B------:R-:W-:Y:S01]  /*5f20*/  FFMA R0, R81.reuse, R82, R0 ;  /* 0x0000005251007223 */ /* 0x040fe20000000000 */
[C---:B------:R-:W-:Y:S01]  /*5f30*/  FFMA R2, R81.reuse, R83, R2 ;  /* 0x0000005351027223 */ /* 0x040fe20000000002 */
[C---:B------:R-:W-:Y:S01]  /*5f40*/  FMUL R8, R78.reuse, R12 ;  /* 0x0000000c4e087220 */ /* 0x040fe20000400000 */
[C---:B------:R-:W-:Y:S01]  /*5f50*/  FMUL R9, R78.reuse, R13 ;  /* 0x0000000d4e097220 */ /* 0x040fe20000400000 */
[C---:B------:R-:W-:Y:S01]  /*5f60*/  FMUL R12, R78.reuse, R16 ;  /* 0x000000104e0c7220 */ /* 0x040fe20000400000 */
[C---:B------:R-:W-:Y:S01]  /*5f70*/  FMUL R13, R78.reuse, R17 ;  /* 0x000000114e0d7220 */ /* 0x040fe20000400000 */
[C---:B------:R-:W-:Y:S01]  /*5f80*/  FMUL R16, R78.reuse, R20 ;  /* 0x000000144e107220 */ /* 0x040fe20000400000 */
[C---:B------:R-:W-:Y:S01]  /*5f90*/  FMUL R17, R78.reuse, R21 ;  /* 0x000000154e117220 */ /* 0x040fe20000400000 */
[C---:B------:R-:W-:Y:S01]  /*5fa0*/  FMUL R20, R78.reuse, R24 ;  /* 0x000000184e147220 */ /* 0x040fe20000400000 */
[C---:B------:R-:W-:Y:S01]  /*5fb0*/  FMUL R21, R78.reuse, R25 ;  /* 0x000000194e157220 */ /* 0x040fe20000400000 */
[----:B------:R-:W-:Y:S02]  /*5fc0*/  HADD2.F32 R108, -RZ, R107.H1_H1 ;  /* 0x3000006bff6c7230 */ /* 0x000fe40000004100 */
[C---:B------:R-:W-:Y:S01]  /*5fd0*/  FMUL R24, R78.reuse, R28 ;  /* 0x0000001c4e187220 */ /* 0x040fe20000400000 */
[C---:B------:R-:W-:Y:S01]  /*5fe0*/  FMUL R25, R78.reuse, R29 ;  /* 0x0000001d4e197220 */ /* 0x040fe20000400000 */
[C---:B------:R-:W-:Y:S01]  /*5ff0*/  FMUL R28, R78.reuse, R32 ;  /* 0x000000204e1c7220 */ /* 0x040fe20000400000 */
[C---:B------:R-:W-:Y:S01]  /*6000*/  FMUL R29, R78.reuse, R33 ;  /* 0x000000214e1d7220 */ /* 0x040fe20000400000 */
[C---:B------:R-:W-:Y:S01]  /*6010*/  FMUL R32, R78.reuse, R36 ;  /* 0x000000244e207220 */ /* 0x040fe20000400000 */
[----:B------:R-:W-:Y:S01]  /*6020*/  F2FP.F16.E4M3.UNPACK_B R111, R155 ;  /* 0x0000009bff6f723e */ /* 0x000fe200020006ff */
[C---:B------:R-:W-:Y:S01]  /*6030*/  FMUL R33, R78.reuse, R37 ;  /* 0x000000254e217220 */ /* 0x040fe20000400000 */
[C---:B------:R-:W-:Y:S01]  /*6040*/  FMUL R36, R78.reuse, R40 ;  /* 0x000000284e247220 */ /* 0x040fe20000400000 */
[----:B------:R-:W-:Y:S01]  /*6050*/  F2FP.F16.E4M3.UNPACK_B R113, R155.H1 ;  /* 0x0000009bff71723e */ /* 0x000fe200030006ff */
[C---:B------:R-:W-:Y:S01]  /*6060*/  FMUL R37, R78.reuse, R41 ;  /* 0x000000294e257220 */ /* 0x040fe20000400000 */
[----:B------:R-:W-:Y:S02]  /*6070*/  HADD2.F32 R112, -RZ, R111.H1_H1 ;  /* 0x3000006fff707230 */ /* 0x000fe40000004100 */
        /* <DEDUP_REMOVED lines=26> */
[C---:B------:R-:W-:Y:S01]  /*6220*/  FFMA R3, R81.reuse, R84, R3 ;  /* 0x0000005451037223 */ /* 0x040fe20000000003 */
[C---:B------:R-:W-:Y:S01]  /*6230*/  FFMA R7, R81.reuse, R86, R7 ;  /* 0x0000005651077223 */ /* 0x040fe20000000007 */
[----:B------:R-:W-:Y:S01]  /*6240*/  F2FP.F16.E4M3.UNPACK_B R131, R160 ;  /* 0x000000a0ff83723e */ /* 0x000fe200020006ff */
[C---:B------:R-:W-:Y:S01]  /*6250*/  FFMA R4, R81.reuse, R85, R4 ;  /* 0x0000005551047223 */ /* 0x040fe20000000004 */
[C---:B------:R-:W-:Y:S01]  /*6260*/  FFMA R5, R81.reuse, R88, R5 ;  /* 0x0000005851057223 */ /* 0x040fe20000000005 */
[----:B------:R-:W-:Y:S01]  /*6270*/  F2FP.F16.E4M3.UNPACK_B R133, R160.H1 ;  /* 0x000000a0ff85723e */ /* 0x000fe200030006ff */
[----:B------:R-:W-:Y:S01]  /*6280*/  FFMA R6, R81, R87, R6 ;  /* 0x0000005751067223 */ /* 0x000fe20000000006 */
[----:B------:R-:W-:Y:S01]  /*6290*/  F2FP.SATFINITE.E4M3.F32.PACK_AB_MERGE_C R195, R7, R3, RZ ;  /* 0x0000000307c3723e */ /* 0x000fe200048070ff */
[----:B------:R-:W-:Y:S02]  /*62a0*/  HADD2.F32 R128, -RZ, R127.H1_H1 ;  /* 0x3000007fff807230 */ /* 0x000fe40000004100 */
[----:B------:R-:W-:Y:S01]  /*62b0*/  FMUL R11, R78, R11 ;  /* 0x0000000b4e0b7220 */ /* 0x000fe20000400000 */
[----:B------:R-:W-:Y:S01]  /*62c0*/  HADD2.F32 R132, -RZ, R131.H1_H1 ;  /* 0x30000083ff847230 */ /* 0x000fe20000004100 */
[----:B------:R-:W-:Y:S01]  /*62d0*/  F2FP.SATFINITE.E4M3.F32.PACK_AB_MERGE_C R200, R2, R0, R195 ;  /* 0x0000000002c8723e */ /* 0x000fe200048070c3 */
[----:B------:R-:W-:Y:S01]  /*62e0*/  FMUL R10, R78, R14 ;  /* 0x0000000e4e0a7220 */ /* 0x000fe20000400000 */
[----:B------:R-:W-:Y:S01]  /*62f0*/  IADD3 R195, PT, PT, R186, R207, RZ ;  /* 0x000000cfbac37210 */ /* 0x000fe20007ffe0ff */
[C---:B------:R-:W-:Y:S01]  /*6300*/  FFMA R11, R81.reuse, R90, R11 ;  /* 0x0000005a510b7223 */ /* 0x040fe2000000000b */
[C---:B------:R-:W-:Y:S01]  /*6310*/  FFMA R8, R81.reuse, R89, R8 ;  /* 0x0000005951087223 */ /* 0x040fe20000000008 */
[C---:B------:R-:W-:Y:S01]  /*6320*/  FFMA R9, R81.reuse, R92, R9 ;  /* 0x0000005c51097223 */ /* 0x040fe20000000009 */
[--C-:B------:R-:W-:Y:S02]  /*6330*/  HADD2.F32 R95, -RZ, R97.reuse.H0_H0 ;  /* 0x20000061ff5f7230 */ /* 0x100fe40000004100 */
[----:B------:R-:W-:Y:S01]  /*6340*/  FFMA R10, R81, R91, R10 ;  /* 0x0000005b510a7223 */ /* 0x000fe2000000000a */
[----:B------:R-:W-:Y:S01]  /*6350*/  F2FP.SATFINITE.E4M3.F32.PACK_AB_MERGE_C R201, R11, R6, RZ ;  /* 0x000000060bc9723e */ /* 0x000fe200048070ff */
[C---:B------:R-:W-:Y:S01]  /*6360*/  FMUL R15, R78.reuse, R15 ;  /* 0x0000000f4e0f7220 */ /* 0x040fe20000400000 */
[----:B------:R-:W-:Y:S02]  /*6370*/  HADD2.F32 R98, -RZ, R97.H1_H1 ;  /* 0x30000061ff627230 */ /* 0x000fe40000004100 */
[C---:B------:R-:W-:Y:S01]  /*6380*/  FMUL R14, R78.reuse, R18 ;  /* 0x000000124e0e7220 */ /* 0x040fe20000400000 */
[----:B------:R-:W-:Y:S01]  /*6390*/  F2FP.SATFINITE.E4M3.F32.PACK_AB_MERGE_C R201, R5, R4, R201 ;  /* 0x0000000405c9723e */ /* 0x000fe200048070c9 */
[----:B------:R-:W-:Y:S02]  /*63a0*/  HADD2.F32 R97, -RZ, R99.H0_H0 ;  /* 0x20000063ff617230 */ /* 0x000fe40000004100 */
[C---:B------:R-:W-:Y:S01]  /*63b0*/  FFMA R15, R81.reuse, R94, R15 ;  /* 0x0000005e510f7223 */ /* 0x040fe2000000000f */
[C---:B------:R-:W-:Y:S01]  /*63c0*/  FFMA R12, R81.reuse, R93, R12 ;  /* 0x0000005d510c7223 */ /* 0x040fe2000000000c */
[----:B------:R-:W-:Y:S01]  /*63d0*/  FFMA R13, R81, R96, R13 ;  /* 0x00000060510d7223 */ /* 0x000fe2000000000d */
[----:B------:R-:W-:Y:S01]  /*63e0*/  F2FP.F16.E4M3.UNPACK_B R135, R161 ;  /* 0x000000a1ff87723e */ /* 0x000fe200020006ff */
[--C-:B------:R-:W-:Y:S01]  /*63f0*/  HADD2.F32 R99, -RZ, R101.reuse.H0_H0 ;  /* 0x20000065ff637230 */ /* 0x100fe20000004100 */
[----:B------:R-:W-:Y:S01]  /*6400*/  F2FP.SATFINITE.E4M3.F32.PACK_AB_MERGE_C R202, R15, R10, RZ ;  /* 0x0000000a0fca723e */ /* 0x000fe200048070ff */
[----:B------:R-:W-:Y:S01]  /*6410*/  FFMA R14, R81, R95, R14 ;  /* 0x0000005f510e7223 */ /* 0x000fe2000000000e */
[C---:B------:R-:W-:Y:S01]  /*6420*/  FMUL R19, R78.reuse, R19 ;  /* 0x000000134e137220 */ /* 0x040fe20000400000 */
[----:B------:R-:W-:Y:S01]  /*6430*/  HADD2.F32 R102, -RZ, R101.H1_H1 ;  /* 0x30000065ff667230 */ /* 0x000fe20000004100 */
[----:B------:R-:W-:Y:S01]  /*6440*/  F2FP.SATFINITE.E4M3.F32.PACK_AB_MERGE_C R202, R9, R8, R202 ;  /* 0x0000000809ca723e */ /* 0x000fe200048070ca */
[----:B------:R-:W-:Y:S02]  /*6450*/  HADD2.F32 R101, -RZ, R103.H0_H0 ;  /* 0x20000067ff657230 */ /* 0x000fe40000004100 */
[C---:B------:R-:W-:Y:S01]  /*6460*/  FFMA R19, R81.reuse, R98, R19 ;  /* 0x0000006251137223 */ /* 0x040fe20000000013 */
[C---:B------:R-:W-:Y:S01]  /*6470*/  FFMA R16, R81.reuse, R97, R16 ;  /* 0x0000006151107223 */ /* 0x040fe20000000010 */
[----:B------:R-:W-:Y:S01]  /*6480*/  FFMA R17, R81, R100, R17 ;  /* 0x0000006451117223 */ /* 0x000fe20000000011 */
[----:B------:R-:W-:Y:S02]  /*6490*/  HADD2.F32 R136, -RZ, R135.H1_H1 ;  /* 0x30000087ff887230 */ /* 0x000fe40000004100 */
[C---:B------:R-:W-:Y:S01]  /*64a0*/  FMUL R18, R78.reuse, R22 ;  /* 0x000000164e127220 */ /* 0x040fe20000400000 */
[----:B------:R-:W-:Y:S01]  /*64b0*/  F2FP.F16.E4M3.UNPACK_B R137, R161.H1 ;  /* 0x000000a1ff89723e */ /* 0x000fe200030006ff */
[C---:B------:R-:W-:Y:S01]  /*64c0*/  FMUL R23, R78.reuse, R23 ;  /* 0x000000174e177220 */ /* 0x040fe20000400000 */
[--C-:B------:R-:W-:Y:S01]  /*64d0*/  HADD2.F32 R103, -RZ, R105.reuse.H0_H0 ;  /* 0x20000069ff677230 */ /* 0x100fe20000004100 */
[----:B------:R-:W-:Y:S01]  /*64e0*/  F2FP.SATFINITE.E4M3.F32.PACK_AB_MERGE_C R203, R19, R14, RZ ;  /* 0x0000000e13cb723e */ /* 0x000fe200048070ff */
[C---:B------:R-:W-:Y:S01]  /*64f0*/  FFMA R18, R81.reuse, R99, R18 ;  /* 0x0000006351127223 */ /* 0x040fe20000000012 */
[C---:B------:R-:W-:Y:S01]  /*6500*/  FFMA R23, R81.reuse, R102, R23 ;  /* 0x0000006651177223 */ /* 0x040fe20000000017 */
[----:B------:R-:W-:Y:S01]  /*6510*/  FFMA R20, R81, R101, R20 ;  /* 0x0000006551147223 */ /* 0x000fe20000000014 */
[----:B------:R-:W-:Y:S01]  /*6520*/  F2FP.F16.E4M3.UNPACK_B R139, R162 ;  /* 0x000000a2ff8b723e */ /* 0x000fe200020006ff */
[----:B------:R-:W-:Y:S01]  /*6530*/  HADD2.F32 R106, -RZ, R105.H1_H1 ;  /* 0x30000069ff6a7230 */ /* 0x000fe20000004100 */
[----:B------:R-:W-:Y:S01]  /*6540*/  F2FP.SATFINITE.E4M3.F32.PACK_AB_MERGE_C R203, R13, R12, R203 ;  /* 0x0000000c0dcb723e */ /* 0x000fe200048070cb */
[----:B------:R-:W-:Y:S01]  /*6550*/  FFMA R21, R81, R104, R21 ;  /* 0x0000006851157223 */ /* 0x000fe20000000015 */
[----:B------:R-:W-:Y:S01]  /*6560*/  F2FP.SATFINITE.E4M3.F32.PACK_AB_MERGE_C R208, R23, R18, RZ ;  /* 0x0000001217d0723e */ /* 0x000fe200048070ff */
[----:B------:R-:W-:Y:S02]  /*6570*/  HADD2.F32 R105, -RZ, R107.H0_H0 ;  /* 0x2000006bff697230 */ /* 0x000fe40000004100 */
[C---:B------:R-:W-:Y:S01]  /*6580*/  FMUL R22, R78.reuse, R26 ;  /* 0x0000001a4e167220 */ /* 0x040fe20000400000 */
[----:B------:R1:W-:Y:S01]  /*6590*/  STS.128 [R172+UR49+0x8200], R200 ;  /* 0x008200c8ac007988 */ /* 0x0003e20008000c31 */
[----:B------:R-:W-:Y:S01]  /*65a0*/  F2FP.SATFINITE.E4M3.F32.PACK_AB_MERGE_C R208, R17, R16, R208 ;  /* 0x0000001011d0723e */ /* 0x000fe200048070d0 */
[----:B------:R-:W-:Y:S02]  /*65b0*/  HADD2.F32 R140, -RZ, R139.H1_H1 ;  /* 0x3000008bff8c7230 */ /* 0x000fe40000004100 */
[C---:B------:R-:W-:Y:S01]  /*65c0*/  FFMA R22, R81.reuse, R103, R22 ;  /* 0x0000006751167223 */ /* 0x040fe20000000016 */
[C---:B------:R-:W-:Y:S01]  /*65d0*/  FMUL R27, R78.reuse, R27 ;  /* 0x0000001b4e1b7220 */ /* 0x040fe20000400000 */
[--C-:B------:R-:W-:Y:S02]  /*65e0*/  HADD2.F32 R107, -RZ, R109.reuse.H0_H0 ;  /* 0x2000006dff6b7230 */ /* 0x100fe40000004100 */
[C---:B------:R-:W-:Y:S01]  /*65f0*/  FMUL R26, R78.reuse, R30 ;  /* 0x0000001e4e1a7220 */ /* 0x040fe20000400000 */
[----:B------:R-:W-:Y:S02]  /*6600*/  HADD2.F32 R110, -RZ, R109.H1_H1 ;  /* 0x3000006dff6e7230 */ /* 0x000fe40000004100 */
[C---:B------:R-:W-:Y:S01]  /*6610*/  FFMA R27, R81.reuse, R106, R27 ;  /* 0x0000006a511b7223 */ /* 0x040fe2000000001b */
[C---:B------:R-:W-:Y:S01]  /*6620*/  FFMA R24, R81.reuse, R105, R24 ;  /* 0x0000006951187223 */ /* 0x040fe20000000018 */
[----:B------:R-:W-:Y:S01]  /*6630*/  FFMA R25, R81, R108, R25 ;  /* 0x0000006c51197223 */ /* 0x000fe20000000019 */
[----:B------:R-:W-:Y:S01]  /*6640*/  F2FP.F16.E4M3.UNPACK_B R141, R162.H1 ;  /* 0x000000a2ff8d723e */ /* 0x000fe200030006ff */
[----:B------:R-:W-:Y:S01]  /*6650*/  HADD2.F32 R109, -RZ, R111.H0_H0 ;  /* 0x2000006fff6d7230 */ /* 0x000fe20000004100 */
[----:B------:R-:W-:Y:S01]  /*6660*/  F2FP.SATFINITE.E4M3.F32.PACK_AB_MERGE_C R209, R27, R22, RZ ;  /* 0x000000161bd1723e */ /* 0x000fe200048070ff */
[----:B------:R-:W-:Y:S01]  /*6670*/  FFMA R26, R81, R107, R26 ;  /* 0x0000006b511a7223 */ /* 0x000fe2000000001a */
[C---:B------:R-:W-:Y:S01]  /*6680*/  FMUL R31, R78.reuse, R31 ;  /* 0x0000001f4e1f7220 */ /* 0x040fe20000400000 */
[--C-:B------:R-:W-:Y:S01]  /*6690*/  HADD2.F32 R111, -RZ, R113.reuse.H0_H0 ;  /* 0x20000071ff6f7230 */ /* 0x100fe20000004100 */
[----:B------:R-:W-:Y:S01]  /*66a0*/  F2FP.SATFINITE.E4M3.F32.PACK_AB_MERGE_C R209, R21, R20, R209 ;  /* 0x0000001415d1723e */ /* 0x000fe200048070d1 */
[----:B------:R-:W-:Y:S02]  /*66b0*/  HADD2.F32 R114, -RZ, R113.H1_H1 ;  /* 0x30000071ff727230 */ /* 0x000fe40000004100 */
[C---:B------:R-:W-:Y:S01]  /*66c0*/  FFMA R31, R81.reuse, R110, R31 ;  /* 0x0000006e511f7223 */ /* 0x040fe2000000001f */
[C---:B------:R-:W-:Y:S01]  /*66d0*/  FFMA R28, R81.reuse, R109, R28 ;  /* 0x0000006d511c7223 */ /* 0x040fe2000000001c */
[----:B------:R-:W-:Y:S01]  /*66e0*/  FFMA R29, R81, R112, R29 ;  /* 0x00000070511d7223 */ /* 0x000fe2000000001d */
[----:B------:R-:W-:Y:S02]  /*66f0*/  HADD2.F32 R113, -RZ, R115.H0_H0 ;  /* 0x20000073ff717230 */ /* 0x000fe40000004100 */
[C---:B------:R-:W-:Y:S01]  /*6700*/  FMUL R30, R78.reuse, R34 ;  /* 0x000000224e1e7220 */ /* 0x040fe20000400000 */
[----:B------:R-:W-:Y:S01]  /*6710*/  F2FP.F16.E4M3.UNPACK_B R143, R163 ;  /* 0x000000a3ff8f723e */ /* 0x000fe200020006ff */
[C---:B------:R-:W-:Y:S01]  /*6720*/  FMUL R35, R78.reuse, R35 ;  /* 0x000000234e237220 */ /* 0x040fe20000400000 */
[----:B------:R-:W-:Y:S01]  /*6730*/  HADD2.F32 R115, -RZ, R117.H0_H0 ;  /* 0x20000075ff737230 */ /* 0x000fe20000004100 */
[----:B------:R-:W-:Y:S01]  /*6740*/  F2FP.SATFINITE.E4M3.F32.PACK_AB_MERGE_C R210, R31, R26, RZ ;  /* 0x0000001a1fd2723e */ /* 0x000fe200048070ff */
[C---:B------:R-:W-:Y:S01]  /*6750*/  FFMA R30, R81.reuse, R111, R30 ;  /* 0x0000006f511e7223 */ /* 0x040fe2000000001e */
[C---:B------:R-:W-:Y:S01]  /*6760*/  FFMA R35, R81.reuse, R114, R35 ;  /* 0x0000007251237223 */ /* 0x040fe20000000023 */
[C---:B------:R-:W-:Y:S01]  /*6770*/  FFMA R32, R81.reuse, R113, R32 ;  /* 0x0000007151207223 */ /* 0x040fe20000000020 */
[----:B------:R-:W-:Y:S01]  /*6780*/  F2FP.F16.E4M3.UNPACK_B R145, R163.H1 ;  /* 0x000000a3ff91723e */ /* 0x000fe200030006ff */
[----:B------:R-:W-:Y:S01]  /*6790*/  FFMA R33, R81, R116, R33 ;  /* 0x0000007451217223 */ /* 0x000fe20000000021 */
[----:B------:R-:W-:Y:S01]  /*67a0*/  F2FP.SATFINITE.E4M3.F32.PACK_AB_MERGE_C R210, R25, R24, R210 ;  /* 0x0000001819d2723e */ /* 0x000fe200048070d2 */
[----:B------:R-:W-:Y:S01]  /*67b0*/  HADD2.F32 R144, -RZ, R143.H1_H1 ;  /* 0x3000008fff907230 */ /* 0x000fe20000004100 */
[----:B------:R-:W-:Y:S01]  /*67c0*/  F2FP.SATFINITE.E4M3.F32.PACK_AB_MERGE_C R211, R35, R30, RZ ;  /* 0x0000001e23d3723e */ /* 0x000fe200048070ff */
[----:B------:R-:W-:Y:S02]  /*67d0*/  HADD2.F32 R118, -RZ, R117.H1_H1 ;  /* 0x30000075ff767230 */ /* 0x000fe40000004100 */
[C---:B------:R-:W-:Y:S01]  /*67e0*/  FMUL R34, R78.reuse, R38 ;  /* 0x000000264e227220 */ /* 0x040fe20000400000 */
[----:B------:R-:W-:Y:S01]  /*67f0*/  HADD2.F32 R117, -RZ, R119.H0_H0 ;  /* 0x20000077ff757230 */ /* 0x000fe20000004100 */
[----:B------:R-:W-:Y:S01]  /*6800*/  F2FP.SATFINITE.E4M3.F32.PACK_AB_MERGE_C R211, R29, R28, R211 ;  /* 0x0000001c1dd3723e */ /* 0x000fe200048070d3 */
[C---:B------:R-:W-:Y:S01]  /*6810*/  FMUL R39, R78.reuse, R39 ;  /* 0x000000274e277220 */ /* 0x040fe20000400000 */
[--C-:B------:R-:W-:Y:S02]  /*6820*/  HADD2.F32 R119, -RZ, R121.reuse.H0_H0 ;  /* 0x20000079ff777230 */ /* 0x100fe40000004100 */
[C---:B------:R-:W-:Y:S01]  /*6830*/  FFMA R34, R81.reuse, R115, R34 ;  /* 0x0000007351227223 */ /* 0x040fe20000000022 */
[----:B------:R-:W-:Y:S01]  /*6840*/  HADD2.F32 R122, -RZ, R121.H1_H1 ;  /* 0x30000079ff7a7230 */ /* 0x000fe20000004100 */
[----:B------:R1:W-:Y:S01]  /*6850*/  STS.128 [R192+0x8010], R208 ;  /* 0x008010d0c0007388 */ /* 0x0003e20000000c00 */
[----:B------:R-:W-:Y:S02]  /*6860*/  HADD2.F32 R121, -RZ, R123.H0_H0 ;  /* 0x2000007bff797230 */ /* 0x000fe40000004100 */
[C---:B------:R-:W-:Y:S01]  /*6870*/  FFMA R39, R81.reuse, R118, R39 ;  /* 0x0000007651277223 */ /* 0x040fe20000000027 */
[C---:B------:R-:W-:Y:S01]  /*6880*/  FFMA R36, R81.reuse, R117, R36 ;  /* 0x0000007551247223 */ /* 0x040fe20000000024 */
[----:B------:R-:W-:Y:S01]  /*6890*/  FFMA R37, R81, R120, R37 ;  /* 0x0000007851257223 */ /* 0x000fe20000000025 */
[C---:B------:R-:W-:Y:S01]  /*68a0*/  FMUL R38, R78.reuse, R42 ;  /* 0x0000002a4e267220 */ /* 0x040fe20000400000 */
[----:B------:R-:W-:Y:S01]  /*68b0*/  ISETP.NE.AND P0, PT, R189, RZ, PT ;  /* 0x000000ffbd00720c */ /* 0x000fe20003f05270 */
[C---:B------:R-:W-:Y:S01]  /*68c0*/  FMUL R43, R78.reuse, R43 ;  /* 0x0000002b4e2b7220 */ /* 0x040fe20000400000 */
[--C-:B------:R-:W-:Y:S01]  /*68d0*/  HADD2.F32 R123, -RZ, R125.reuse.H0_H0 ;  /* 0x2000007dff7b7230 */ /* 0x100fe20000004100 */
[----:B------:R-:W-:Y:S01]  /*68e0*/  F2FP.SATFINITE.E4M3.F32.PACK_AB_MERGE_C R212, R39, R34, RZ ;  /* 0x0000002227d4723e */ /* 0x000fe200048070ff */
[C---:B------:R-:W-:Y:S01]  /*68f0*/  FFMA R38, R81.reuse, R119, R38 ;  /* 0x0000007751267223 */ /* 0x040fe20000000026 */
[C---:B------:R-:W-:Y:S01]  /*6900*/  FFMA R43, R81.reuse, R122, R43 ;  /* 0x0000007a512b7223 */ /* 0x040fe2000000002b */
[----:B------:R-:W-:Y:S01]  /*6910*/  FFMA R40, R81, R121, R40 ;  /* 0x0000007951287223 */ /* 0x000fe20000000028 */
[----:B------:R-:W-:Y:S01]  /*6920*/  F2FP.SATFINITE.E4M3.F32.PACK_AB_MERGE_C R212, R33, R32, R212 ;  /* 0x0000002021d4723e */ /* 0x000fe200048070d4 */
[----:B------:R-:W-:Y:S01]  /*6930*/  FFMA R41, R81, R124, R41 ;  /* 0x0000007c51297223 */ /* 0x000fe20000000029 */
[----:B------:R-:W-:Y:S01]  /*6940*/  HADD2.F32 R126, -RZ, R125.H1_H1 ;  /* 0x3000007dff7e7230 */ /* 0x000fe20000004100 */
[----:B------:R-:W-:Y:S01]  /*6950*/  F2FP.SATFINITE.E4M3.F32.PACK_AB_MERGE_C R213, R43, R38, RZ ;  /* 0x000000262bd5723e */ /* 0x000fe200048070ff */
[----:B------:R-:W-:Y:S02]  /*6960*/  HADD2.F32 R125, -RZ, R127.H0_H0 ;  /* 0x2000007fff7d7230 */ /* 0x000fe40000004100 */
[C---:B------:R-:W-:Y:S01]  /*6970*/  FMUL R42, R78.reuse, R46 ;  /* 0x0000002e4e2a7220 */ /* 0x040fe20000400000 */
[----:B------:R-:W-:Y:S01]  /*6980*/  FMUL R47, R78, R47 ;  /* 0x0000002f4e2f7220 */ /* 0x000fe20000400000 */
[--C-:B------:R-:W-:Y:S01]  /*6990*/  HADD2.F32 R127, -RZ, R129.reuse.H0_H0 ;  /* 0x20000081ff7f7230 */ /* 0x100fe20000004100 */
[----:B------:R-:W-:Y:S01]  /*69a0*/  F2FP.SATFINITE.E4M3.F32.PACK_AB_MERGE_C R213, R37, R36, R213 ;  /* 0x0000002425d5723e */ /* 0x000fe200048070d5 */
[C---:B------:R-:W-:Y:S01]  /*69b0*/  FFMA R42, R81.reuse, R123, R42 ;  /* 0x0000007b512a7223 */ /* 0x040fe2000000002a */
[C---:B------:R-:W-:Y:S01]  /*69c0*/  FFMA R47, R81.reuse, R126, R47 ;  /* 0x0000007e512f7223 */ /* 0x040fe2000000002f */
[C---:B------:R-:W-:Y:S01]  /*69d0*/  FFMA R44, R81.reuse, R125, R44 ;  /* 0x0000007d512c7223 */ /* 0x040fe2000000002c */
[----:B------:R-:W-:Y:S01]  /*69e0*/  ISETP.NE.AND P6, PT, R198, RZ, PT ;  /* 0x000000ffc600720c */ /* 0x000fe20003fc5270 */
[----:B------:R-:W-:Y:S01]  /*69f0*/  FFMA R45, R81, R128, R45 ;  /* 0x00000080512d7223 */ /* 0x000fe2000000002d */
[----:B------:R-:W-:Y:S01]  /*6a00*/  HADD2.F32 R130, -RZ, R129.H1_H1 ;  /* 0x30000081ff827230 */ /* 0x000fe20000004100 */
[----:B------:R-:W-:Y:S01]  /*6a10*/  F2FP.SATFINITE.E4M3.F32.PACK_AB_MERGE_C R214, R47, R42, RZ ;  /* 0x0000002a2fd6723e */ /* 0x000fe200048070ff */
[----:B------:R-:W-:Y:S02]  /*6a20*/  HADD2.F32 R129, -RZ, R131.H0_H0 ;  /* 0x20000083ff817230 */ /* 0x000fe40000004100 */
[C---:B------:R-:W-:Y:S01]  /*6a30*/  FMUL R46, R78.reuse, R50 ;  /* 0x000000324e2e7220 */ /* 0x040fe20000400000 */
[C---:B------:R-:W-:Y:S01]  /*6a40*/  FMUL R51, R78.reuse, R51 ;  /* 0x000000334e337220 */ /* 0x040fe20000400000 */
[--C-:B------:R-:W-:Y:S02]  /*6a50*/  HADD2.F32 R131, -RZ, R133.reuse.H0_H0 ;  /* 0x20000085ff837230 */ /* 0x100fe40000004100 */
[C---:B------:R-:W-:Y:S01]  /*6a60*/  FMUL R50, R78.reuse, R54 ;  /* 0x000000364e327220 */ /* 0x040fe20000400000 */
[C---:B------:R-:W-:Y:S01]  /*6a70*/  FFMA R46, R81.reuse, R127, R46 ;  /* 0x0000007f512e7223 */ /* 0x040fe2000000002e */
[----:B------:R-:W-:Y:S02]  /*6a80*/  HADD2.F32 R134, -RZ, R133.H1_H1 ;  /* 0x30000085ff867230 */ /* 0x000fe40000004100 */
[C---:B------:R-:W-:Y:S01]  /*6a90*/  FFMA R51, R81.reuse, R130, R51 ;  /* 0x0000008251337223 */ /* 0x040fe20000000033 */
[----:B------:R-:W-:Y:S02]  /*6aa0*/  HADD2.F32 R133, -RZ, R135.H0_H0 ;  /* 0x20000087ff857230 */ /* 0x000fe40000004100 */
[C---:B------:R-:W-:Y:S01]  /*6ab0*/  FMUL R55, R78.reuse, R55 ;  /* 0x000000374e377220 */ /* 0x040fe20000400000 */
[C---:B------:R-:W-:Y:S01]  /*6ac0*/  FFMA R48, R81.reuse, R129, R48 ;  /* 0x0000008151307223 */ /* 0x040fe20000000030 */
[C---:B------:R-:W-:Y:S01]  /*6ad0*/  FFMA R49, R81.reuse, R132, R49 ;  /* 0x0000008451317223 */ /* 0x040fe20000000031 */
[--C-:B------:R-:W-:Y:S02]  /*6ae0*/  HADD2.F32 R135, -RZ, R137.reuse.H0_H0 ;  /* 0x20000089ff877230 */ /* 0x100fe40000004100 */
[C---:B------:R-:W-:Y:S01]  /*6af0*/  FFMA R50, R81.reuse, R131, R50 ;  /* 0x0000008351327223 */ /* 0x040fe20000000032 */
[----:B------:R-:W-:Y:S02]  /*6b00*/  HADD2.F32 R138, -RZ, R137.H1_H1 ;  /* 0x30000089ff8a7230 */ /* 0x000fe40000004100 */
[C---:B------:R-:W-:Y:S01]  /*6b10*/  FMUL R54, R78.reuse, R58 ;  /* 0x0000003a4e367220 */ /* 0x040fe20000400000 */
[----:B------:R-:W-:Y:S02]  /*6b20*/  HADD2.F32 R137, -RZ, R139.H0_H0 ;  /* 0x2000008bff897230 */ /* 0x000fe40000004100 */
[C---:B------:R-:W-:Y:S01]  /*6b30*/  FFMA R55, R81.reuse, R134, R55 ;  /* 0x0000008651377223 */ /* 0x040fe20000000037 */
        /* <DEDUP_REMOVED lines=16> */
[----:B------:R-:W-:Y:S01]  /*6c40*/  FFMA R63, R81, R142, R63 ;  /* 0x0000008e513f7223 */ /* 0x000fe2000000003f */
[----:B------:R-:W-:Y:S01]  /*6c50*/  FMUL R67, R78, R67 ;  /* 0x000000434e437220 */ /* 0x000fe20000400000 */
[----:B------:R-:W-:Y:S01]  /*6c60*/  F2FP.SATFINITE.E4M3.F32.PACK_AB_MERGE_C R215, R51, R46, RZ ;  /* 0x0000002e33d7723e */ /* 0x000fe200048070ff */
[C---:B------:R-:W-:Y:S01]  /*6c70*/  FFMA R60, R81.reuse, R141, R60 ;  /* 0x0000008d513c7223 */ /* 0x040fe2000000003c */
[C---:B------:R-:W-:Y:S01]  /*6c80*/  FFMA R61, R81.reuse, R144, R61 ;  /* 0x00000090513d7223 */ /* 0x040fe2000000003d */
[C---:B------:R-:W-:Y:S01]  /*6c90*/  FFMA R62, R81.reuse, R143, R62 ;  /* 0x0000008f513e7223 */ /* 0x040fe2000000003e */
[----:B------:R-:W-:Y:S01]  /*6ca0*/  FFMA R67, R81, R146, R67 ;  /* 0x0000009251437223 */ /* 0x000fe20000000043 */
[----:B------:R-:W-:Y:S02]  /*6cb0*/  F2FP.SATFINITE.E4M3.F32.PACK_AB_MERGE_C R214, R41, R40, R214 ;  /* 0x0000002829d6723e */ /* 0x000fe400048070d6 */
[----:B------:R-:W-:Y:S02]  /*6cc0*/  F2FP.SATFINITE.E4M3.F32.PACK_AB_MERGE_C R215, R45, R44, R215 ;  /* 0x0000002c2dd7723e */ /* 0x000fe400048070d7 */
[----:B------:R-:W-:Y:S02]  /*6cd0*/  F2FP.SATFINITE.E4M3.F32.PACK_AB_MERGE_C R216, R55, R50, RZ ;  /* 0x0000003237d8723e */ /* 0x000fe400048070ff */
[----:B------:R-:W-:Y:S01]  /*6ce0*/  F2FP.SATFINITE.E4M3.F32.PACK_AB_MERGE_C R217, R59, R54, RZ ;  /* 0x000000363bd9723e */ /* 0x000fe200048070ff */
[----:B------:R1:W-:Y:S01]  /*6cf0*/  STS.128 [R195+0x8020], R212 ;  /* 0x008020d4c3007388 */ /* 0x0003e20000000c00 */
[----:B------:R-:W-:Y:S02]  /*6d00*/  F2FP.SATFINITE.E4M3.F32.PACK_AB_MERGE_C R218, R63, R58, RZ ;  /* 0x0000003a3fda723e */ /* 0x000fe400048070ff */
[----:B------:R-:W-:Y:S02]  /*6d10*/  F2FP.SATFINITE.E4M3.F32.PACK_AB_MERGE_C R219, R67, R62, RZ ;  /* 0x0000003e43db723e */ /* 0x000fe400048070ff */
[----:B------:R-:W-:Y:S02]  /*6d20*/  F2FP.SATFINITE.E4M3.F32.PACK_AB_MERGE_C R216, R49, R48, R216 ;  /* 0x0000003031d8723e */ /* 0x000fe400048070d8 */
[----:B------:R-:W-:Y:S02]  /*6d30*/  F2FP.SATFINITE.E4M3.F32.PACK_AB_MERGE_C R217, R53, R52, R217 ;  /* 0x0000003435d9723e */ /* 0x000fe400048070d9 */
[----:B------:R-:W-:Y:S02]  /*6d40*/  F2FP.SATFINITE.E4M3.F32.PACK_AB_MERGE_C R218, R57, R56, R218 ;  /* 0x0000003839da723e */ /* 0x000fe400048070da */
[----:B------:R-:W-:Y:S02]  /*6d50*/  F2FP.SATFINITE.E4M3.F32.PACK_AB_MERGE_C R219, R61, R60, R219 ;  /* 0x0000003c3ddb723e */ /* 0x000fe400048070db */
[----:B------:R-:W-:Y:S02]  /*6d60*/  LEA R204, R181, UR49, 0x3 ;  /* 0x00000031b5cc7c11 */ /* 0x000fe4000f8e18ff */
[----:B------:R-:W-:Y:S01]  /*6d70*/  @P6 SHF.L.U32 R221, R180, 0x1f, RZ ;  /* 0x0000001fb4dd6819 */ /* 0x000fe200000006ff */
[----:B------:R1:W-:Y:S01]  /*6d80*/  STS.128 [R194+0x8010], R216 ;  /* 0x008010d8c2007388 */ /* 0x0003e20000000c00 */
[----:B------:R-:W-:Y:S01]  /*6d90*/  @!PT LDS RZ, [RZ] ;  /* 0x00000000fffff984 */ /* 0x000fe20000000800 */
[----:B------:R-:W-:Y:S01]  /*6da0*/  @!PT LDS RZ, [RZ] ;  /* 0x00000000fffff984 */ /* 0x000fe20000000800 */
[----:B------:R-:W-:Y:S01]  /*6db0*/  @!PT LDS RZ, [RZ] ;  /* 0x00000000fffff984 */ /* 0x000fe20000000800 */
[----:B------:R-:W-:Y:S01]  /*6dc0*/  @!PT LDS RZ, [RZ] ;  /* 0x00000000fffff984 */ /* 0x000fe20000000800 */
[----:B------:R2:W-:Y:S07]  /*6dd0*/  MEMBAR.ALL.CTA ;  /* 0x0000000000007992 */ /* 0x0005ee0000008000 */
[----:B--2---:R-:W2:Y:S02]  /*6de0*/  FENCE.VIEW.ASYNC.S ;  /* 0x00000000000073c6 */ /* 0x004ea40000000000 */
[----:B--2---:R-:W-:Y:S06]  /*6df0*/  BAR.SYNC.DEFER_BLOCKING 0x1, 0x80 ;  /* 0x0042000000007b1d */ /* 0x004fec0000010000 */
[----:B------:R-:W-:Y:S05]  /*6e00*/  @P0 BRA `(.L_x_101) ;  /* 0x0000000000280947 */ /* 0x000fea0003800000 */
[----:B------:R-:W-:Y:S02]  /*6e10*/  UIADD3 UR4, UPT, UPT, UR49, 0x8200, URZ ;  /* 0x0000820031047890 */ /* 0x000fe4000fffe0ff */
[----:B------:R-:W-:Y:S01]  /*6e20*/  UIADD3 UR6, UP0, UPT, UR52, 0x680, URZ ;  /* 0x0000068034067890 */ /* 0x000fe2000ff1e0ff */
[----:B------:R-:W-:Y:S03]  /*6e30*/  UMOV UR43, UR36 ;  /* 0x00000024002b7c82 */ /* 0x000fe60008000000 */
[----:B------:R-:W-:Y:S01]  /*6e40*/  MOV R188, UR4 ;  /* 0x0000000400bc7c02 */ /* 0x000fe20008000f00 */
[----:B------:R-:W-:Y:S03]  /*6e50*/  UIADD3.X UR7, UPT, UPT, URZ, UR53, URZ, UP0, !UPT ;  /* 0x00000035ff077290 */ /* 0x000fe600087fe4ff */
[----:B------:R-:W-:Y:S11]  /*6e60*/  R2UR UR40, R188 ;  /* 0x00000000bc2872ca */ /* 0x000ff600000e0000 */
[----:B------:R-:W-:Y:S02]  /*6e70*/  @!UPT UIADD3 URZ, UPT, UPT, URZ, URZ, URZ ;  /* 0x000000fffffff290 */ /* 0x000fe4000fffe0ff */
[----:B------:R2:W-:Y:S01]  /*6e80*/  UTMASTG.3D [UR40], [UR6] ;  /* 0x00000028060073b5 */ /* 0x0005e20008010000 */
[----:B------:R0:W-:Y:S01]  /*6e90*/  UTMACMDFLUSH ;  /* 0x00000000000079b7 */ /* 0x0001e20000000000 */
[----:B--2---:R-:W-:Y:S04]  /*6ea0*/  DEPBAR.LE SB0, 0x1 ;  /* 0x000080400000791a */ /* 0x004fe80000000000 */
.L_x_101:
[----:B------:R-:W-:Y:S05]  /*6eb0*/  BSYNC.RECONVERGENT B0 ;  /* 0x0000000000007941 */ /* 0x000fea0003800200 */
.L_x_100:
[----:B------:R-:W-:Y:S06]  /*6ec0*/  BAR.SYNC.DEFER_BLOCKING 0x1, 0x80 ;  /* 0x0042000000007b1d */ /* 0x000fec0000010000 */
[----:B------:R-:W2:Y:S01]  /*6ed0*/  @P6 SYNCS.PHASECHK.TRANS64.TRYWAIT P0, [R204+URZ+0x70], R221 ;  /* 0x000070ddcc0065a7 */ /* 0x000ea200080011ff */
[----:B------:R-:W-:Y:S01]  /*6ee0*/  BSSY B1, `(.L_x_102) ;  /* 0x0000023000017945 */ /* 0x000fe20003800000 */
[----:B--2---:R-:W-:Y:S03]  /*6ef0*/  @P6 SEL R196, RZ, 0x1, !P0 ;  /* 0x00000001ffc46807 */ /* 0x004fe60004000000 */
[----:B------:R-:W-:Y:S05]  /*6f00*/  @!P6 BRA `(.L_x_103) ;  /* 0x000000000080e947 */ /* 0x000fea0003800000 */
[----:B------:R-:W-:Y:S01]  /*6f10*/  ISETP.NE.AND P1, PT, R197, RZ, PT ;  /* 0x000000ffc500720c */ /* 0x000fe20003f25270 */
[----:B------:R-:W-:Y:S01]  /*6f20*/  BSSY B0, `(.L_x_104) ;  /* 0x000000a000007945 */ /* 0x000fe20003800000 */
[----:B------:R-:W-:Y:S11]  /*6f30*/  ISETP.NE.AND P0, PT, R196, RZ, PT ;  /* 0x000000ffc400720c */ /* 0x000ff60003f05270 */
[----:B------:R-:W-:Y:S04]  /*6f40*/  @P1 IMAD R0, R181, 0x2000, R186 ;  /* 0x00002000b5001824 */ /* 0x000fe800078e02ba */
[C---:B------:R-:W-:Y:S01]  /*6f50*/  @P1 IMAD.IADD R6, R0.reuse, 0x1, R199 ;  /* 0x0000000100061824 */ /* 0x040fe200078e02c7 */
[----:B------:R-:W-:Y:S03]  /*6f60*/  @P1 IADD3 R4, PT, PT, R0, R207, RZ ;  /* 0x000000cf00041210 */ /* 0x000fe60007ffe0ff */
[----:B------:R-:W-:Y:S01]  /*6f70*/  @P1 IMAD.IADD R2, R205, 0x1, R6 ;  /* 0x00000001cd021824 */ /* 0x000fe200078e0206 */
[----:B------:R-:W-:Y:S06]  /*6f80*/  @P0 BRA `(.L_x_105) ;  /* 0x00000000000c0947 */ /* 0x000fec0003800000 */
[----:B------:R-:W-:Y:S04]  /*6f90*/  SHF.L.U32 R3, R180, 0x1f, RZ ;  /* 0x0000001fb4037819 */ /* 0x000fe800000006ff */
[----:B------:R-:W2:Y:S02]  /*6fa0*/  SYNCS.PHASECHK.TRANS64.TRYWAIT P0, [R204+URZ+0x70], R3 ;  /* 0x00007003cc0075a7 */ /* 0x000ea400080011ff */
[----:B--2---:R-:W-:Y:S05]  /*6fb0*/  @!P0 BRA `(.L_x_106) ;  /* 0x0000004c00148947 */ /* 0x004fea0003800000 */
.L_x_105:
[----:B------:R-:W-:Y:S05]  /*6fc0*/  BSYNC B0 ;  /* 0x0000000000007941 */ /* 0x000fea0003800000 */
.L_x_104:
[----:B------:R-:W-:Y:S01]  /*6fd0*/  ISETP.NE.AND P0, PT, R197, RZ, PT ;  /* 0x000000ffc500720c */ /* 0x000fe20003f05270 */
[----:B--2---:R-:W-:Y:S02]  /*6fe0*/  VIADD R204, R204, 0x90 ;  /* 0x00000090cccc7836 */ /* 0x004fe40000000000 */
[----:B------:R-:W-:Y:S02]  /*6ff0*/  IMAD.U32 R3, RZ, RZ, UR37 ;  /* 0x00000025ff037e24 */ /* 0x000fe4000f8e00ff */
[----:B------:R-:W-:Y:S03]  /*7000*/  VIADD R181, R181, 0x1 ;  /* 0x00000001b5b57836 */ /* 0x000fe60000000000 */
[----:B------:R-:W-:Y:S05]  /*7010*/  PRMT R3, R3, 0x654, R204 ;  /* 0x0000065403037816 */ /* 0x000fea00000000cc */
[----:B------:R2:W3:Y:S04]  /*7020*/  @P0 LDS.128 R148, [R0] ;  /* 0x0000000000940984 */ /* 0x0004e80000000c00 */
[----:B------:R2:W4:Y:S04]  /*7030*/  @P0 LDS.128 R156, [R4+0x20] ;  /* 0x00002000049c0984 */ /* 0x0005280000000c00 */
        /* <DEDUP_REMOVED lines=9> */
[----:B------:R-:W-:Y:S01]  /*70d0*/  SEL R181, R181, RZ, P0 ;  /* 0x000000ffb5b57207 */ /* 0x000fe20000000000 */
[----:B-----5:R5:W-:Y:S02]  /*70e0*/  SYNCS.ARRIVE.TRANS64.RED.A1T0 RZ, [R3+URZ], RZ ;  /* 0x000000ff03ff79a7 */ /* 0x020be400081004ff */
[----:B-----5:R-:W-:Y:S04]  /*70f0*/  SEL R3, RZ, 0x1, P0 ;  /* 0x00000001ff037807 */ /* 0x020fe80000000000 */
[----:B--234-:R-:W-:Y:S02]  /*7100*/  LOP3.LUT R180, R180, R3, RZ, 0x3c, !PT ;  /* 0x00000003b4b47212 */ /* 0x01cfe400078e3cff */
.L_x_103:
[----:B------:R-:W-:Y:S05]  /*7110*/  BSYNC B1 ;  /* 0x0000000000017941 */ /* 0x000fea0003800000 */
.L_x_102:
[----:B------:R-:W-:Y:S01]  /*7120*/  VIADD R0, R80, 0x40 ;  /* 0x0000004050007836 */ /* 0x000fe20000000000 */
[----:B------:R-:W-:Y:S04]  /*7130*/  BSSY.RECONVERGENT B6, `(.L_x_107) ;  /* 0x0000015000067945 */ /* 0x000fe80003800200 */
[----:B------:R-:W-:Y:S04]  /*7140*/  SHF.R.U32.HI R0, RZ, 0x15, R0 ;  /* 0x00000015ff007819 */ /* 0x000fe80000011600 */
[----:B------:R-:W-:Y:S11]  /*7150*/  LOP3.LUT P0, RZ, R0, 0x3, R173, 0x48, !PT ;  /* 0x0000000300ff7812 */ /* 0x000ff600078048ad */
[----:B------:R-:W-:Y:S02]  /*7160*/  @!UPT UIADD3 URZ, UPT, UPT, URZ, URZ, URZ ;  /* 0x000000fffffff290 */ /* 0x000fe4000fffe0ff */
[----:B------:R-:W-:Y:S05]  /*7170*/  @!P0 BRA `(.L_x_108) ;  /* 0x0000000000408947 */ /* 0x000fea0003800000 */
[----:B------:R-:W2:Y:S01]  /*7180*/  LDCU.64 UR8, c[0x4][0x78] ;  /* 0x01000f00ff0877ac */ /* 0x000ea20008000a00 */
[----:B------:R-:W-:Y:S01]  /*7190*/  MOV R3, 0x0 ;  /* 0x0000000000037802 */ /* 0x000fe20000000f00 */
[----:B------:R-:W-:Y:S02]  /*71a0*/  HFMA2 R12, -RZ, RZ, 0, 5.9604644775390625e-08 ;  /* 0x00000001ff0c7431 */ /* 0x000fe400000001ff */
[----:B------:R-:W-:Y:S02]  /*71b0*/  IMAD.MOV.U32 R8, RZ, RZ, 0x192 ;  /* 0x00000192ff087424 */ /* 0x000fe400078e00ff */
[----:B------:R-:W-:Y:S01]  /*71c0*/  IMAD.MOV.U32 R13, RZ, RZ, RZ ;  /* 0x000000ffff0d7224 */ /* 0x000fe200078e00ff */
[----:B------:R-:W3:Y:S01]  /*71d0*/  LDCU.64 UR6, c[0x4][0x80] ;  /* 0x01001000ff0677ac */ /* 0x000ee20008000a00 */
[----:B------:R-:W4:Y:S01]  /*71e0*/  LDC.64 R2, c[0x4][R3] ;  /* 0x0100000003027b82 */ /* 0x000f220000000a00 */
[----:B------:R-:W5:Y:S01]  /*71f0*/  LDCU.64 UR4, c[0x4][0x18] ;  /* 0x01000300ff0477ac */ /* 0x000f620008000a00 */
[----:B--2---:R-:W-:Y:S01]  /*7200*/  MOV R5, UR9 ;  /* 0x0000000900057c02 */ /* 0x004fe20008000f00 */
[----:B------:R-:W-:Y:S01]  /*7210*/  IMAD.U32 R4, RZ, RZ, UR8 ;  /* 0x00000008ff047e24 */ /* 0x000fe2000f8e00ff */
[----:B---3--:R-:W-:Y:S01]  /*7220*/  MOV R7, UR7 ;  /* 0x0000000700077c02 */ /* 0x008fe20008000f00 */
[----:B------:R-:W-:Y:S01]  /*7230*/  IMAD.U32 R6, RZ, RZ, UR6 ;  /* 0x00000006ff067e24 */ /* 0x000fe2000f8e00ff */
[----:B-----5:R-:W-:Y:S01]  /*7240*/  MOV R11, UR5 ;  /* 0x00000005000b7c02 */ /* 0x020fe20008000f00 */
[----:B------:R-:W-:Y:S02]  /*7250*/  IMAD.U32 R10, RZ, RZ, UR4 ;  /* 0x00000004ff0a7e24 */ /* 0x000fe4000f8e00ff */
[----:B------:R-:W-:Y:S07]  /*7260*/  LEPC R20, `(.L_x_108) ;  /* 0x000000001014794e */ /* 0x000fee0000000000 */
[----:B-1--4-:R-:W-:Y:S05]  /*7270*/  CALL.ABS.NOINC R2 ;  /* 0x0000000002007343 */ /* 0x012fea0003c00000 */
.L_x_108:
[----:B------:R-:W-:Y:S05]  /*7280*/  BSYNC.RECONVERGENT B6 ;  /* 0x0000000000067941 */ /* 0x000fea0003800200 */
.L_x_107:
[----:B------:R-:W-:Y:S01]  /*7290*/  F2FP.F16.E4M3.UNPACK_B R4, R149 ;  /* 0x00000095ff04723e */ /* 0x000fe200020006ff */
[----:B------:R-:W-:Y:S05]  /*72a0*/  WARPSYNC.ALL ;  /* 0x0000000000007948 */ /* 0x000fea0003800000 */
[----:B------:R-:W-:Y:S01]  /*72b0*/  R2UR UR4, R80 ;  /* 0x00000000500472ca */ /* 0x000fe200000e0000 */
[--C-:B------:R-:W-:Y:S01]  /*72c0*/  HADD2.F32 R88, -RZ, R4.reuse.H0_H0 ;  /* 0x20000004ff587230 */ /* 0x100fe20000004100 */
[-C--:B------:R-:W-:Y:S01]  /*72d0*/  F2FP.F16.E4M3.UNPACK_B R0, R148.reuse ;  /* 0x00000094ff00723e */ /* 0x080fe200020006ff */
[----:B------:R-:W-:Y:S01]  /*72e0*/  HADD2.F32 R83, -RZ, R4.H1_H1 ;  /* 0x30000004ff537230 */ /* 0x000fe20000004100 */
[----:B------:R-:W-:Y:S01]  /*72f0*/  F2FP.F16.E4M3.UNPACK_B R4, R151 ;  /* 0x00000097ff04723e */ /* 0x000fe200020006ff */
[----:B------:R-:W-:Y:S01]  /*7300*/  BSSY.RECONVERGENT B0, `(.L_x_109) ;  /* 0x0000116000007945 */ /* 0x000fe20003800200 */
[----:B------:R-:W-:Y:S01]  /*7310*/  F2FP.F16.E4M3.UNPACK_B R3, R148.H1 ;  /* 0x00000094ff03723e */ /* 0x000fe200030006ff */
[--C-:B------:R-:W-:Y:S01]  /*7320*/  HADD2.F32 R2, -RZ, R0.reuse.H0_H0 ;  /* 0x20000000ff027230 */ /* 0x100fe20000004100 */
[----:B-1----:R-:W-:Y:S01]  /*7330*/  F2FP.F16.E4M3.UNPACK_B R135, R162 ;  /* 0x000000a2ff87723e */ /* 0x002fe200020006ff */
[----:B------:R-:W-:Y:S01]  /*7340*/  HADD2.F32 R82, -RZ, R0.H1_H1 ;  /* 0x30000000ff527230 */ /* 0x000fe20000004100 */
[----:B------:R-:W-:Y:S01]  /*7350*/  F2FP.F16.E4M3.UNPACK_B R0, R149.H1 ;  /* 0x00000095ff00723e */ /* 0x000fe200030006ff */
[--C-:B------:R-:W-:Y:S01]  /*7360*/  HADD2.F32 R84, -RZ, R3.reuse.H0_H0 ;  /* 0x20000003ff547230 */ /* 0x100fe20000004100 */
[----:B------:R-:W-:Y:S01]  /*7370*/  F2FP.F16.E4M3.UNPACK_B R125, R159.H1 ;  /* 0x0000009fff7d723e */ /* 0x000fe200030006ff */
[----:B------:R-:W-:Y:S01]  /*7380*/  HADD2.F32 R86, -RZ, R3.H1_H1 ;  /* 0x30000003ff567230 */ /* 0x000fe20000004100 */
[-C--:B------:R-:W-:Y:S01]  /*7390*/  F2FP.F16.E4M3.UNPACK_B R3, R150.reuse ;  /* 0x00000096ff03723e */ /* 0x080fe200020006ff */
[--C-:B------:R-:W-:Y:S01]  /*73a0*/  HADD2.F32 R90, -RZ, R0.reuse.H0_H0 ;  /* 0x20000000ff5a7230 */ /* 0x100fe20000004100 */
[----:B------:R-:W-:Y:S01]  /*73b0*/  ISETP.NE.AND P0, PT, R189, RZ, PT ;  /* 0x000000ffbd00720c */ /* 0x000fe20003f05270 */
[----:B------:R-:W-:Y:S01]  /*73c0*/  HADD2.F32 R85, -RZ, R0.H1_H1 ;  /* 0x30000000ff557230 */ /* 0x000fe20000004100 */
[----:B------:R-:W-:Y:S01]  /*73d0*/  F2FP.F16.E4M3.UNPACK_B R0, R150.H1 ;  /* 0x00000096ff00723e */ /* 0x000fe200030006ff */
[--C-:B------:R-:W-:Y:S01]  /*73e0*/  HADD2.F32 R92, -RZ, R3.reuse.H0_H0 ;  /* 0x20000003ff5c7230 */ /* 0x100fe20000004100 */
[----:B------:R-:W-:Y:S01]  /*73f0*/  ISETP.NE.AND P6, PT, R198, RZ, PT ;  /* 0x000000ffc600720c */ /* 0x000fe20003fc5270 */
[----:B------:R-:W-:Y:S01]  /*7400*/  HADD2.F32 R87, -RZ, R3.H1_H1 ;  /* 0x30000003ff577230 */ /* 0x000fe20000004100 */
[----:B------:R-:W-:Y:S01]  /*7410*/  F2FP.F16.E4M3.UNPACK_B R3, R151.H1 ;  /* 0x00000097ff03723e */ /* 0x000fe200030006ff */
[--C-:B------:R-:W-:Y:S02]  /*7420*/  HADD2.F32 R94, -RZ, R0.reuse.H0_H0 ;  /* 0x20000000ff5e7230 */ /* 0x100fe40000004100 */
[----:B------:R-:W-:Y:S01]  /*7430*/  HADD2.F32 R89, -RZ, R0.H1_H1 ;  /* 0x30000000ff597230 */ /* 0x000fe20000004100 */
[-C--:B------:R-:W-:Y:S01]  /*7440*/  F2FP.F16.E4M3.UNPACK_B R0, R152.reuse ;  /* 0x00000098ff00723e */ /* 0x080fe200020006ff */
[--C-:B------:R-:W-:Y:S02]  /*7450*/  HADD2.F32 R96, -RZ, R4.reuse.H0_H0 ;  /* 0x20000004ff607230 */ /* 0x100fe40000004100 */
[----:B------:R-:W-:Y:S01]  /*7460*/  HADD2.F32 R91, -RZ, R4.H1_H1 ;  /* 0x30000004ff5b7230 */ /* 0x000fe20000004100 */
[-C--:B------:R-:W-:Y:S01]  /*7470*/  F2FP.F16.E4M3.UNPACK_B R4, R153.reuse ;  /* 0x00000099ff04723e */ /* 0x080fe200020006ff */
[--C-:B------:R-:W-:Y:S02]  /*7480*/  HADD2.F32 R100, -RZ, R0.reuse.H0_H0 ;  /* 0x20000000ff647230 */ /* 0x100fe40000004100 */
[----:B------:R-:W-:Y:S01]  /*7490*/  HADD2.F32 R95, -RZ, R0.H1_H1 ;  /* 0x30000000ff5f7230 */ /* 0x000fe20000004100 */
[----:B------:R-:W-:Y:S01]  /*74a0*/  F2FP.F16.E4M3.UNPACK_B R0, R153.H1 ;  /* 0x00000099ff00723e */ /* 0x000fe200030006ff */
[--C-:B------:R-:W-:Y:S02]  /*74b0*/  HADD2.F32 R98, -RZ, R3.reuse.H0_H0 ;  /* 0x20000003ff627230 */ /* 0x100fe40000004100 */
[----:B------:R-:W-:Y:S01]  /*74c0*/  HADD2.F32 R93, -RZ, R3.H1_H1 ;  /* 0x30000003ff5d7230 */ /* 0x000fe20000004100 */
[----:B------:R-:W-:Y:S01]  /*74d0*/  F2FP.F16.E4M3.UNPACK_B R3, R152.H1 ;  /* 0x00000098ff03723e */ /* 0x000fe200030006ff */
[--C-:B------:R-:W-:Y:S02]  /*74e0*/  HADD2.F32 R106, -RZ, R0.reuse.H0_H0 ;  /* 0x20000000ff6a7230 */ /* 0x100fe40000004100 */
[----:B------:R-:W-:Y:S01]  /*74f0*/  HADD2.F32 R101, -RZ, R0.H1_H1 ;  /* 0x30000000ff657230 */ /* 0x000fe20000004100 */
[-C--:B------:R-:W-:Y:S01]  /*7500*/  F2FP.F16.E4M3.UNPACK_B R0, R154.reuse.H1 ;  /* 0x0000009aff00723e */ /* 0x080fe200030006ff */
[--C-:B------:R-:W-:Y:S02]  /*7510*/  HADD2.F32 R104, -RZ, R4.reuse.H0_H0 ;  /* 0x20000004ff687230 */ /* 0x100fe40000004100 */
[----:B------:R-:W-:Y:S01]  /*7520*/  HADD2.F32 R99, -RZ, R4.H1_H1 ;  /* 0x30000004ff637230 */ /* 0x000fe20000004100 */
[----:B------:R-:W-:Y:S01]  /*7530*/  F2FP.F16.E4M3.UNPACK_B R4, R155 ;  /* 0x0000009bff04723e */ /* 0x000fe200020006ff */
[--C-:B------:R-:W-:Y:S02]  /*7540*/  HADD2.F32 R102, -RZ, R3.reuse.H0_H0 ;  /* 0x20000003ff667230 */ /* 0x100fe40000004100 */
[----:B------:R-:W-:Y:S01]  /*7550*/  HADD2.F32 R97, -RZ, R3.H1_H1 ;  /* 0x30000003ff617230 */ /* 0x000fe20000004100 */
[----:B------:R-:W-:Y:S01]  /*7560*/  F2FP.F16.E4M3.UNPACK_B R3, R154 ;  /* 0x0000009aff03723e */ /* 0x000fe200020006ff */
[--C-:B------:R-:W-:Y:S02]  /*7570*/  HADD2.F32 R110, -RZ, R0.reuse.H0_H0 ;  /* 0x20000000ff6e7230 */ /* 0x100fe40000004100 */
[----:B------:R-:W-:Y:S01]  /*7580*/  HADD2.F32 R105, -RZ, R0.H1_H1 ;  /* 0x30000000ff697230 */ /* 0x000fe20000004100 */
[-C--:B------:R-:W-:Y:S01]  /*7590*/  F2FP.F16.E4M3.UNPACK_B R0, R156.reuse ;  /* 0x0000009cff00723e */ /* 0x080fe200020006ff */
[--C-:B------:R-:W-:Y:S02]  /*75a0*/  HADD2.F32 R112, -RZ, R4.reuse.H0_H0 ;  /* 0x20000004ff707230 */ /* 0x100fe40000004100 */
[----:B------:R-:W-:Y:S01]  /*75b0*/  HADD2.F32 R107, -RZ, R4.H1_H1 ;  /* 0x30000004ff6b7230 */ /* 0x000fe20000004100 */
[----:B------:R-:W-:Y:S01]  /*75c0*/  F2FP.F16.E4M3.UNPACK_B R4, R157 ;  /* 0x0000009dff04723e */ /* 0x000fe200020006ff */
[--C-:B------:R-:W-:Y:S02]  /*75d0*/  HADD2.F32 R108, -RZ, R3.reuse.H0_H0 ;  /* 0x20000003ff6c7230 */ /* 0x100fe40000004100 */
[----:B------:R-:W-:Y:S01]  /*75e0*/  HADD2.F32 R103, -RZ, R3.H1_H1 ;  /* 0x30000003ff677230 */ /* 0x000fe20000004100 */
[----:B------:R-:W-:Y:S01]  /*75f0*/  F2FP.F16.E4M3.UNPACK_B R3, R155.H1 ;  /* 0x0000009bff03723e */ /* 0x000fe200030006ff */
[--C-:B------:R-:W-:Y:S02]  /*7600*/  HADD2.F32 R116, -RZ, R0.reuse.H0_H0 ;  /* 0x20000000ff747230 */ /* 0x100fe40000004100 */
[----:B------:R-:W-:Y:S01]  /*7610*/  HADD2.F32 R111, -RZ, R0.H1_H1 ;  /* 0x30000000ff6f7230 */ /* 0x000fe20000004100 */
[----:B------:R-:W-:Y:S01]  /*7620*/  F2FP.F16.E4M3.UNPACK_B R0, R156.H1 ;  /* 0x0000009cff00723e */ /* 0x000fe200030006ff */
[--C-:B------:R-:W-:Y:S02]  /*7630*/  HADD2.F32 R120, -RZ, R4.reuse.H0_H0 ;  /* 0x20000004ff787230 */ /* 0x100fe40000004100 */
[----:B------:R-:W-:Y:S02]  /*7640*/  HADD2.F32 R115, -RZ, R4.H1_H1 ;  /* 0x30000004ff737230 */ /* 0x000fe40000004100 */
[--C-:B------:R-:W-:Y:S01]  /*7650*/  HADD2.F32 R114, -RZ, R3.reuse.H0_H0 ;  /* 0x20000003ff727230 */ /* 0x100fe20000004100 */
[----:B------:R-:W1:Y:S01]  /*7660*/  LDTM.x64 R4, tmem[UR4+0x40] ;  /* 0x00004004000479ee */ /* 0x000e620008340000 */
[----:B------:R-:W-:Y:S01]  /*7670*/  HADD2.F32 R109, -RZ, R3.H1_H1 ;  /* 0x30000003ff6d7230 */ /* 0x000fe20000004100 */
[----:B------:R-:W-:Y:S01]  /*7680*/  F2FP.F16.E4M3.UNPACK_B R3, R157.H1 ;  /* 0x0000009dff03723e */ /* 0x000fe200030006ff */
        /* <DEDUP_REMOVED lines=14> */
[----:B------:R-:W-:Y:S01]  /*7770*/  F2FP.F16.E4M3.UNPACK_B R0, R160.H1 ;  /* 0x000000a0ff00723e */ /* 0x000fe200030006ff */
[--C-:B------:R-:W-:Y:S02]  /*7780*/  HADD2.F32 R132, -RZ, R3.reuse.H0_H0 ;  /* 0x20000003ff847230 */ /* 0x100fe40000004100 */
[C---:B-1----:R-:W-:Y:S01]  /*7790*/  FMUL R7, R78.reuse, R7 ;  /* 0x000000074e077220 */ /* 0x042fe20000400000 */
        /* <DEDUP_REMOVED lines=10> */
[C---:B------:R-:W-:Y:S01]  /*7840*/  FMUL R0, R78.reuse, R4 ;  /* 0x000000044e007220 */ /* 0x040fe20000400000 */
[--C-:B------:R-:W-:Y:S01]  /*7850*/  HADD2.F32 R140, -RZ, R135.reuse.H0_H0 ;  /* 0x20000087ff8c7230 */ /* 0x100fe20000004100 */
[----:B------:R-:W-:Y:S01]  /*7860*/  F2FP.F16.E4M3.UNPACK_B R4, R163 ;  /* 0x000000a3ff04723e */ /* 0x000fe200020006ff */
[----:B------:R-:W-:Y:S02]  /*7870*/  HADD2.F32 R135, -RZ, R135.H1_H1 ;  /* 0x30000087ff877230 */ /* 0x000fe40000004100 */
[C---:B------:R-:W-:Y:S01]  /*7880*/  FFMA R0, R81.reuse, R2, R0 ;  /* 0x0000000251007223 */ /* 0x040fe20000000000 */
[C---:B------:R-:W-:Y:S01]  /*7890*/  FMUL R2, R78.reuse, R5 ;  /* 0x000000054e027220 */ /* 0x040fe20000400000 */
[--C-:B------:R-:W-:Y:S01]  /*78a0*/  HADD2.F32 R142, -RZ, R3.reuse.H0_H0 ;  /* 0x20000003ff8e7230 */ /* 0x100fe20000004100 */
[----:B------:R-:W-:Y:S01]  /*78b0*/  F2FP.F16.E4M3.UNPACK_B R5, R163.H1 ;  /* 0x000000a3ff05723e */ /* 0x000fe200030006ff */
[----:B------:R-:W-:Y:S02]  /*78c0*/  HADD2.F32 R137, -RZ, R3.H1_H1 ;  /* 0x30000003ff897230 */ /* 0x000fe40000004100 */
[C---:B------:R-:W-:Y:S01]  /*78d0*/  FFMA R2, R81.reuse, R82, R2 ;  /* 0x0000005251027223 */ /* 0x040fe20000000002 */
[--C-:B------:R-:W-:Y:S02]  /*78e0*/  HADD2.F32 R82, -RZ, R4.reuse.H0_H0 ;  /* 0x20000004ff527230 */ /* 0x100fe40000004100 */
[C---:B------:R-:W-:Y:S01]  /*78f0*/  FMUL R3, R78.reuse, R6 ;  /* 0x000000064e037220 */ /* 0x040fe20000400000 */
[----:B------:R-:W-:Y:S02]  /*7900*/  HADD2.F32 R139, -RZ, R4.H1_H1 ;  /* 0x30000004ff8b7230 */ /* 0x000fe40000004100 */
[C---:B------:R-:W-:Y:S01]  /*7910*/  FMUL R4, R78.reuse, R9 ;  /* 0x000000094e047220 */ /* 0x040fe20000400000 */
[--C-:B------:R-:W-:Y:S02]  /*7920*/  HADD2.F32 R141, -RZ, R5.reuse.H1_H1 ;  /* 0x30000005ff8d7230 */ /* 0x100fe40000004100 */
[C---:B------:R-:W-:Y:S01]  /*7930*/  FFMA R3, R81.reuse, R84, R3 ;  /* 0x0000005451037223 */ /* 0x040fe20000000003 */
[----:B------:R-:W-:Y:S01]  /*7940*/  FFMA R7, R81, R86, R7 ;  /* 0x0000005651077223 */ /* 0x000fe20000000007 */
[----:B------:R-:W-:Y:S02]  /*7950*/  HADD2.F32 R84, -RZ, R5.H0_H0 ;  /* 0x20000005ff547230 */ /* 0x000fe40000004100 */
[C---:B------:R-:W-:Y:S01]  /*7960*/  FMUL R5, R78.reuse, R10 ;  /* 0x0000000a4e057220 */ /* 0x040fe20000400000 */
[C---:B------:R-:W-:Y:S01]  /*7970*/  FMUL R6, R78.reuse, R11 ;  /* 0x0000000b4e067220 */ /* 0x040fe20000400000 */
[C---:B------:R-:W-:Y:S01]  /*7980*/  FMUL R11, R78.reuse, R16 ;  /* 0x000000104e0b7220 */ /* 0x040fe20000400000 */
[----:B------:R-:W-:Y:S01]  /*7990*/  F2FP.SATFINITE.E4M3.F32.PACK_AB_MERGE_C R143, R7, R3, RZ ;  /* 0x00000003078f723e */ /* 0x000fe200048070ff */
[C---:B------:R-:W-:Y:S01]  /*79a0*/  FMUL R3, R78.reuse, R8 ;  /* 0x000000084e037220 */ /* 0x040fe20000400000 */
[C---:B------:R-:W-:Y:S01]  /*79b0*/  FMUL R7, R78.reuse, R12 ;  /* 0x0000000c4e077220 */ /* 0x040fe20000400000 */
[C---:B------:R-:W-:Y:S01]  /*79c0*/  FMUL R8, R78.reuse, R13 ;  /* 0x0000000d4e087220 */ /* 0x040fe20000400000 */
[C---:B------:R-:W-:Y:S01]  /*79d0*/  FMUL R12, R78.reuse, R17 ;  /* 0x000000114e0c7220 */ /* 0x040fe20000400000 */
[C---:B------:R-:W-:Y:S01]  /*79e0*/  FFMA R3, R81.reuse, R88, R3 ;  /* 0x0000005851037223 */ /* 0x040fe20000000003 */
[C---:B------:R-:W-:Y:S01]  /*79f0*/  FFMA R4, R81.reuse, R83, R4 ;  /* 0x0000005351047223 */ /* 0x040fe20000000004 */
[C---:B------:R-:W-:Y:S01]  /*7a00*/  FFMA R5, R81.reuse, R90, R5 ;  /* 0x0000005a51057223 */ /* 0x040fe20000000005 */
[C---:B------:R-:W-:Y:S01]  /*7a10*/  FFMA R6, R81.reuse, R85, R6 ;  /* 0x0000005551067223 */ /* 0x040fe20000000006 */
[C---:B------:R-:W-:Y:S01]  /*7a20*/  FFMA R7, R81.reuse, R92, R7 ;  /* 0x0000005c51077223 */ /* 0x040fe20000000007 */
[C---:B------:R-:W-:Y:S01]  /*7a30*/  FFMA R8, R81.reuse, R87, R8 ;  /* 0x0000005751087223 */ /* 0x040fe20000000008 */
[C---:B------:R-:W-:Y:S01]  /*7a40*/  FMUL R16, R78.reuse, R21 ;  /* 0x000000154e107220 */ /* 0x040fe20000400000 */
[----:B------:R-:W-:Y:S01]  /*7a50*/  FMUL R9, R78, R14 ;  /* 0x0000000e4e097220 */ /* 0x000fe20000400000 */
[----:B------:R-:W-:Y:S01]  /*7a60*/  F2FP.SATFINITE.E4M3.F32.PACK_AB_MERGE_C R5, R6, R5, RZ ;  /* 0x000000050605723e */ /* 0x000fe200048070ff */
[C---:B------:R-:W-:Y:S01]  /*7a70*/  FMUL R10, R78.reuse, R15 ;  /* 0x0000000f4e0a7220 */ /* 0x040fe20000400000 */
[C---:B------:R-:W-:Y:S01]  /*7a80*/  FMUL R15, R78.reuse, R20 ;  /* 0x000000144e0f7220 */ /* 0x040fe20000400000 */
[C---:B------:R-:W-:Y:S01]  /*7a90*/  FFMA R9, R81.reuse, R94, R9 ;  /* 0x0000005e51097223 */ /* 0x040fe20000000009 */
[C---:B------:R-:W-:Y:S01]  /*7aa0*/  FMUL R20, R78.reuse, R25 ;  /* 0x000000194e147220 */ /* 0x040fe20000400000 */
[C---:B------:R-:W-:Y:S01]  /*7ab0*/  FFMA R10, R81.reuse, R89, R10 ;  /* 0x00000059510a7223 */ /* 0x040fe2000000000a */
[C---:B------:R-:W-:Y:S01]  /*7ac0*/  FFMA R11, R81.reuse, R96, R11 ;  /* 0x00000060510b7223 */ /* 0x040fe2000000000b */
[C---:B------:R-:W-:Y:S01]  /*7ad0*/  FFMA R12, R81.reuse, R91, R12 ;  /* 0x0000005b510c7223 */ /* 0x040fe2000000000c */
[C---:B------:R-:W-:Y:S01]  /*7ae0*/  FMUL R13, R78.reuse, R18 ;  /* 0x000000124e0d7220 */ /* 0x040fe20000400000 */
[----:B------:R-:W-:Y:S01]  /*7af0*/  FMUL R14, R78, R19 ;  /* 0x000000134e0e7220 */ /* 0x000fe20000400000 */
[----:B------:R-:W-:Y:S01]  /*7b00*/  F2FP.SATFINITE.E4M3.F32.PACK_AB_MERGE_C R9, R10, R9, RZ ;  /* 0x000000090a09723e */ /* 0x000fe200048070ff */
[C---:B------:R-:W-:Y:S01]  /*7b10*/  FMUL R19, R78.reuse, R24 ;  /* 0x000000184e137220 */ /* 0x040fe20000400000 */
        /* <DEDUP_REMOVED lines=17> */
[----:B------:R-:W-:Y:S01]  /*7c30*/  FMUL R27, R78, R32 ;  /* 0x000000204e1b7220 */ /* 0x000fe20000400000 */
[C---:B------:R-:W-:Y:S01]  /*7c40*/  FFMA R21, R81.reuse, R106, R21 ;  /* 0x0000006a51157223 */ /* 0x040fe20000000015 */
[C---:B------:R-:W-:Y:S01]  /*7c50*/  FFMA R22, R81.reuse, R101, R22 ;  /* 0x0000006551167223 */ /* 0x040fe20000000016 */
[----:B------:R-:W-:Y:S01]  /*7c60*/  F2FP.SATFINITE.E4M3.F32.PACK_AB_MERGE_C R16, R16, R15, R17 ;  /* 0x0000000f1010723e */ /* 0x000fe20004807011 */
[C---:B------:R-:W-:Y:S01]  /*7c70*/  FFMA R23, R81.reuse, R108, R23 ;  /* 0x0000006c51177223 */ /* 0x040fe20000000017 */
[C---:B------:R-:W-:Y:S01]  /*7c80*/  FFMA R24, R81.reuse, R103, R24 ;  /* 0x0000006751187223 */ /* 0x040fe20000000018 */
[----:B------:R-:W-:Y:S01]  /*7c90*/  FMUL R32, R78, R37 ;  /* 0x000000254e207220 */ /* 0x000fe20000400000 */
[----:B------:R-:W-:Y:S01]  /*7ca0*/  F2FP.SATFINITE.E4M3.F32.PACK_AB_MERGE_C R21, R22, R21, RZ ;  /* 0x000000151615723e */ /* 0x000fe200048070ff */
[C---:B------:R-:W-:Y:S01]  /*7cb0*/  FMUL R25, R78.reuse, R30 ;  /* 0x0000001e4e197220 */ /* 0x040fe20000400000 */
[C---:B------:R-:W-:Y:S01]  /*7cc0*/  FMUL R26, R78.reuse, R31 ;  /* 0x0000001f4e1a7220 */ /* 0x040fe20000400000 */
[----:B------:R-:W-:Y:S01]  /*7cd0*/  FMUL R31, R78, R36 ;  /* 0x000000244e1f7220 */ /* 0x000fe20000400000 */
[----:B------:R-:W-:Y:S01]  /*7ce0*/  F2FP.SATFINITE.E4M3.F32.PACK_AB_MERGE_C R17, R20, R19, R21 ;  /* 0x000000131411723e */ /* 0x000fe20004807015 */
        /* <DEDUP_REMOVED lines=8> */
[----:B------:R-:W-:Y:S01]  /*7d70*/  FMUL R35, R78, R40 ;  /* 0x000000284e237220 */ /* 0x000fe20000400000 */
[C---:B------:R-:W-:Y:S01]  /*7d80*/  FFMA R29, R81.reuse, R114, R29 ;  /* 0x00000072511d7223 */ /* 0x040fe2000000001d */
[----:B------:R-:W-:Y:S01]  /*7d90*/  F2FP.SATFINITE.E4M3.F32.PACK_AB_MERGE_C R18, R24, R23, R18 ;  /* 0x000000171812723e */ /* 0x000fe20004807012 */
        /* <DEDUP_REMOVED lines=22> */
[C---:B------:R-:W-:Y:S01]  /*7f00*/  FMUL R41, R78.reuse, R46 ;  /* 0x0000002e4e297220 */ /* 0x040fe20000400000 */
[C---:B------:R-:W-:Y:S01]  /*7f10*/  FMUL R42, R78.reuse, R47 ;  /* 0x0000002f4e2a7220 */ /* 0x040fe20000400000 */
[C---:B------:R-:W-:Y:S01]  /*7f20*/  FFMA R40, R81.reuse, R119, R40 ;  /* 0x0000007751287223 */ /* 0x040fe20000000028 */
[--C-:B------:R-:W-:Y:S02]  /*7f30*/  HADD2.F32 R130, -RZ, R125.reuse.H0_H0 ;  /* 0x2000007dff827230 */ /* 0x100fe40000004100 */
[C---:B------:R-:W-:Y:S01]  /*7f40*/  FFMA R41, R81.reuse, R126, R41 ;  /* 0x0000007e51297223 */ /* 0x040fe20000000029 */
[----:B------:R-:W-:Y:S02]  /*7f50*/  HADD2.F32 R125, -RZ, R125.H1_H1 ;  /* 0x3000007dff7d7230 */ /* 0x000fe40000004100 */
[C---:B------:R-:W-:Y:S01]  /*7f60*/  FMUL R45, R78.reuse, R50 ;  /* 0x000000324e2d7220 */ /* 0x040fe20000400000 */
[C---:B------:R-:W-:Y:S01]  /*7f70*/  FFMA R42, R81.reuse, R121, R42 ;  /* 0x00000079512a7223 */ /* 0x040fe2000000002a */
[C---:B------:R-:W-:Y:S01]  /*7f80*/  FMUL R46, R78.reuse, R51 ;  /* 0x000000334e2e7220 */ /* 0x040fe20000400000 */
[C---:B------:R-:W-:Y:S01]  /*7f90*/  FFMA R43, R81.reuse, R128, R43 ;  /* 0x00000080512b7223 */ /* 0x040fe2000000002b */
[C---:B------:R-:W-:Y:S01]  /*7fa0*/  FMUL R47, R78.reuse, R52 ;  /* 0x000000344e2f7220 */ /* 0x040fe20000400000 */
        /* <DEDUP_REMOVED lines=10> */
[C---:B------:R-:W-:Y:S01]  /*8050*/  FFMA R45, R81.reuse, R130, R45 ;  /* 0x00000082512d7223 */ /* 0x040fe2000000002d */
[C---:B------:R-:W-:Y:S01]  /*8060*/  FMUL R59, R78.reuse, R64 ;  /* 0x000000404e3b7220 */ /* 0x040fe20000400000 */
[C---:B------:R-:W-:Y:S01]  /*8070*/  FMUL R60, R78.reuse, R65 ;  /* 0x000000414e3c7220 */ /* 0x040fe20000400000 */
[C---:B------:R-:W-:Y:S01]  /*8080*/  FMUL R61, R78.reuse, R66 ;  /* 0x000000424e3d7220 */ /* 0x040fe20000400000 */
[----:B------:R-:W-:Y:S01]  /*8090*/  FMUL R62, R78, R67 ;  /* 0x000000434e3e7220 */ /* 0x000fe20000400000 */
[C---:B------:R-:W-:Y:S01]  /*80a0*/  FFMA R46, R81.reuse, R125, R46 ;  /* 0x0000007d512e7223 */ /* 0x040fe2000000002e */
[----:B------:R-:W-:Y:S01]  /*80b0*/  F2FP.SATFINITE.E4M3.F32.PACK_AB_MERGE_C R64, R2, R0, R143 ;  /* 0x000000000240723e */ /* 0x000fe2000480708f */
[C---:B------:R-:W-:Y:S01]  /*80c0*/  FFMA R47, R81.reuse, R132, R47 ;  /* 0x00000084512f7223 */ /* 0x040fe2000000002f */
[----:B------:R-:W-:Y:S01]  /*80d0*/  F2FP.SATFINITE.E4M3.F32.PACK_AB_MERGE_C R65, R4, R3, R5 ;  /* 0x000000030441723e */ /* 0x000fe20004807005 */
[C---:B------:R-:W-:Y:S01]  /*80e0*/  FFMA R48, R81.reuse, R127, R48 ;  /* 0x0000007f51307223 */ /* 0x040fe20000000030 */
[----:B------:R-:W-:Y:S01]  /*80f0*/  F2FP.SATFINITE.E4M3.F32.PACK_AB_MERGE_C R66, R8, R7, R9 ;  /* 0x000000070842723e */ /* 0x000fe20004807009 */
[C---:B------:R-:W-:Y:S01]  /*8100*/  FFMA R49, R81.reuse, R134, R49 ;  /* 0x0000008651317223 */ /* 0x040fe20000000031 */
[----:B------:R-:W-:Y:S01]  /*8110*/  F2FP.SATFINITE.E4M3.F32.PACK_AB_MERGE_C R67, R12, R11, R13 ;  /* 0x0000000b0c43723e */ /* 0x000fe2000480700d */
[----:B------:R-:W-:Y:S01]  /*8120*/  FMUL R53, R78, R58 ;  /* 0x0000003a4e357220 */ /* 0x000fe20000400000 */
[C---:B------:R-:W-:Y:S01]  /*8130*/  FFMA R50, R81.reuse, R129, R50 ;  /* 0x0000008151327223 */ /* 0x040fe20000000032 */
[C---:B------:R-:W-:Y:S01]  /*8140*/  FFMA R51, R81.reuse, R136, R51 ;  /* 0x0000008851337223 */ /* 0x040fe20000000033 */
[C---:B------:R-:W-:Y:S01]  /*8150*/  FFMA R52, R81.reuse, R131, R52 ;  /* 0x0000008351347223 */ /* 0x040fe20000000034 */
[----:B------:R1:W-:Y:S01]  /*8160*/  STS.128 [R172+UR49+0xa200], R64 ;  /* 0x00a20040ac007988 */ /* 0x0003e20008000c31 */
[C---:B------:R-:W-:Y:S01]  /*8170*/  FFMA R53, R81.reuse, R138, R53 ;  /* 0x0000008a51357223 */ /* 0x040fe20000000035 */
[----:B------:R-:W-:Y:S01]  /*8180*/  F2FP.SATFINITE.E4M3.F32.PACK_AB_MERGE_C R37, R38, R37, RZ ;  /* 0x000000252625723e */ /* 0x000fe200048070ff */
[C---:B------:R-:W-:Y:S01]  /*8190*/  FFMA R54, R81.reuse, R133, R54 ;  /* 0x0000008551367223 */ /* 0x040fe20000000036 */
[----:B------:R-:W-:Y:S01]  /*81a0*/  FMUL R58, R78, R63 ;  /* 0x0000003f4e3a7220 */ /* 0x000fe20000400000 */
[C---:B------:R-:W-:Y:S01]  /*81b0*/  FFMA R55, R81.reuse, R140, R55 ;  /* 0x0000008c51377223 */ /* 0x040fe20000000037 */
[C---:B------:R-:W-:Y:S01]  /*81c0*/  FFMA R56, R81.reuse, R135, R56 ;  /* 0x0000008751387223 */ /* 0x040fe20000000038 */
[C---:B------:R-:W-:Y:S01]  /*81d0*/  FFMA R57, R81.reuse, R142, R57 ;  /* 0x0000008e51397223 */ /* 0x040fe20000000039 */
[----:B------:R1:W-:Y:S01]  /*81e0*/  STS.128 [R192+0xa010], R16 ;  /* 0x00a01010c0007388 */ /* 0x0003e20000000c00 */
[----:B------:R-:W-:Y:S01]  /*81f0*/  F2FP.SATFINITE.E4M3.F32.PACK_AB_MERGE_C R33, R36, R35, R37 ;  /* 0x000000232421723e */ /* 0x000fe20004807025 */
[C---:B------:R-:W-:Y:S01]  /*8200*/  FFMA R58, R81.reuse, R137, R58 ;  /* 0x00000089513a7223 */ /* 0x040fe2000000003a */
[----:B------:R-:W-:Y:S01]  /*8210*/  F2FP.SATFINITE.E4M3.F32.PACK_AB_MERGE_C R34, R42, R41, RZ ;  /* 0x000000292a22723e */ /* 0x000fe200048070ff */
[C---:B------:R-:W-:Y:S01]  /*8220*/  FFMA R59, R81.reuse, R82, R59 ;  /* 0x00000052513b7223 */ /* 0x040fe2000000003b */
[----:B------:R-:W-:Y:S01]  /*8230*/  F2FP.SATFINITE.E4M3.F32.PACK_AB_MERGE_C R35, R46, R45, RZ ;  /* 0x0000002d2e23723e */ /* 0x000fe200048070ff */
        /* <DEDUP_REMOVED lines=25> */
[----:B------:R-:W-:Y:S02]  /*83d0*/  UIADD3 UR8, UP0, UPT, UR52, 0x680, URZ ;  /* 0x0000068034087890 */ /* 0x000fe4000ff1e0ff */
[----:B------:R-:W-:Y:S02]  /*83e0*/  UIADD3 UR5, UPT, UPT, UR41, 0x40, URZ ;  /* 0x0000004029057890 */ /* 0x000fe4000fffe0ff */
[----:B------:R-:W-:Y:S02]  /*83f0*/  UIADD3 UR4, UPT, UPT, UR49, 0xa200, URZ ;  /* 0x0000a20031047890 */ /* 0x000fe4000fffe0ff */
[----:B------:R-:W-:Y:S01]  /*8400*/  UIADD3.X UR9, UPT, UPT, URZ, UR53, URZ, UP0, !UPT ;  /* 0x00000035ff097290 */ /* 0x000fe200087fe4ff */
[----:B------:R-:W-:Y:S01]  /*8410*/  UMOV UR6, UR42 ;  /* 0x0000002a00067c82 */ /* 0x000fe20008000000 */
[----:B------:R-:W-:Y:S07]  /*8420*/  UMOV UR7, UR36 ;  /* 0x0000002400077c82 */ /* 0x000fee0008000000 */
[----:B------:R2:W-:Y:S01]  /*8430*/  UTMASTG.3D [UR4], [UR8] ;  /* 0x00000004080073b5 */ /* 0x0005e20008010000 */
[----:B------:R0:W-:Y:S01]  /*8440*/  UTMACMDFLUSH ;  /* 0x00000000000079b7 */ /* 0x0001e20000000000 */
[----:B--2---:R-:W-:Y:S04]  /*8450*/  DEPBAR.LE SB0, 0x1 ;  /* 0x000080400000791a */ /* 0x004fe80000000000 */
.L_x_110:
[----:B------:R-:W-:Y:S05]  /*8460*/  BSYNC.RECONVERGENT B0 ;  /* 0x0000000000007941 */ /* 0x000fea0003800200 */
.L_x_109:
        /* <DEDUP_REMOVED lines=16> */
.L_x_114:
[----:B------:R-:W-:Y:S05]  /*8570*/  BSYNC B0 ;  /* 0x0000000000007941 */ /* 0x000fea0003800000 */
.L_x_113:
        /* <DEDUP_REMOVED lines=20> */
.L_x_112:
[----:B------:R-:W-:Y:S05]  /*86c0*/  BSYNC B1 ;  /* 0x0000000000017941 */ /* 0x000fea0003800000 */
.L_x_111:
[----:B--2---:R-:W-:Y:S01]  /*86d0*/  VIADD R0, R80, 0x80 ;  /* 0x0000008050007836 */ /* 0x004fe20000000000 */
        /* <DEDUP_REMOVED lines=10> */
[----:B------:R-:W5:Y:S01]  /*8780*/  LDCU.64 UR6, c[0x4][0x80] ;  /* 0x01001000ff0677ac */ /* 0x000f620008000a00 */
[----:B------:R-:W1:Y:S01]  /*8790*/  LDC.64 R2, c[0x4][R3] ;  /* 0x0100000003027b82 */ /* 0x000e620000000a00 */
[----:B------:R-:W3:Y:S01]  /*87a0*/  LDCU.64 UR4, c[0x4][0x18] ;  /* 0x01000300ff0477ac */ /* 0x000ee20008000a00 */
[----:B--2---:R-:W-:Y:S01]  /*87b0*/  MOV R5, UR9 ;  /* 0x0000000900057c02 */ /* 0x004fe20008000f00 */
[----:B------:R-:W-:Y:S01]  /*87c0*/  IMAD.U32 R4, RZ, RZ, UR8 ;  /* 0x00000008ff047e24 */ /* 0x000fe2000f8e00ff */
[----:B-----5:R-:W-:Y:S01]  /*87d0*/  MOV R7, UR7 ;  /* 0x0000000700077c02 */ /* 0x020fe20008000f00 */
[----:B------:R-:W-:Y:S01]  /*87e0*/  IMAD.U32 R6, RZ, RZ, UR6 ;  /* 0x00000006ff067e24 */ /* 0x000fe2000f8e00ff */
[----:B---3--:R-:W-:Y:S01]  /*87f0*/  MOV R11, UR5 ;  /* 0x00000005000b7c02 */ /* 0x008fe20008000f00 */
[----:B------:R-:W-:Y:S02]  /*8800*/  IMAD.U32 R10, RZ, RZ, UR4 ;  /* 0x00000004ff0a7e24 */ /* 0x000fe4000f8e00ff */
[----:B------:R-:W-:Y:S07]  /*8810*/  LEPC R20, `(.L_x_117) ;  /* 0x000000001014794e */ /* 0x000fee0000000000 */
[----:B-1--4-:R-:W-:Y:S05]  /*8820*/  CALL.ABS.NOINC R2 ;  /* 0x0000000002007343 */ /* 0x012fea0003c00000 */
.L_x_117:
[----:B------:R-:W-:Y:S05]  /*8830*/  BSYNC.RECONVERGENT B6 ;  /* 0x0000000000067941 */ /* 0x000fea0003800200 */
.L_x_116:
[----:B---3--:R-:W-:Y:S01]  /*8840*/  F2FP.F16.E4M3.UNPACK_B R4, R149 ;  /* 0x00000095ff04723e */ /* 0x008fe200020006ff */
        /* <DEDUP_REMOVED lines=13> */
[----:B----4-:R-:W-:Y:S01]  /*8920*/  F2FP.F16.E4M3.UNPACK_B R125, R159.H1 ;  /* 0x0000009fff7d723e */ /* 0x010fe200030006ff */
        /* <DEDUP_REMOVED lines=262> */
[----:B------:R-:W-:Y:S02]  /*9990*/  UIADD3 UR8, UP0, UPT, UR52, 0x680, URZ ;  /* 0x0000068034087890 */ /* 0x000fe4000ff1e0ff */
[----:B------:R-:W-:Y:S02]  /*99a0*/  UIADD3 UR5, UPT, UPT, UR41, 0x80, URZ ;  /* 0x0000008029057890 */ /* 0x000fe4000fffe0ff */
[----:B------:R-:W-:Y:S01]  /*99b0*/  MOV R188, UR10 ;  /* 0x0000000a00bc7c02 */ /* 0x000fe20008000f00 */
[----:B------:R-:W-:Y:S01]  /*99c0*/  UIADD3.X UR9, UPT, UPT, URZ, UR53, URZ, UP0, !UPT ;  /* 0x00000035ff097290 */ /* 0x000fe200087fe4ff */
[----:B------:R-:W-:Y:S02]  /*99d0*/  UMOV UR6, UR42 ;  /* 0x0000002a00067c82 */ /* 0x000fe40008000000 */
[----:B------:R-:W-:Y:S01]  /*99e0*/  R2UR UR4, R188 ;  /* 0x00000000bc0472ca */ /* 0x000fe200000e0000 */
[----:B------:R-:W-:Y:S11]  /*99f0*/  UMOV UR7, UR36 ;  /* 0x0000002400077c82 */ /* 0x000ff60008000000 */
[----:B------:R-:W-:Y:S01]  /*9a00*/  @!UPT UIADD3 URZ, UPT, UPT, URZ, URZ, URZ ;  /* 0x000000fffffff290 */ /* 0x000fe2000fffe0ff */
[----:B------:R2:W-:Y:S01]  /*9a10*/  UTMASTG.3D [UR4], [UR8] ;  /* 0x00000004080073b5 */ /* 0x0005e20008010000 */
[----:B------:R0:W-:Y:S01]  /*9a20*/  UTMACMDFLUSH ;  /* 0x00000000000079b7 */ /* 0x0001e20000000000 */
[----:B--2---:R-:W-:Y:S04]  /*9a30*/  DEPBAR.LE SB0, 0x1 ;  /* 0x000080400000791a */ /* 0x004fe80000000000 */
.L_x_119:
[----:B------:R-:W-:Y:S05]  /*9a40*/  BSYNC.RECONVERGENT B0 ;  /* 0x0000000000007941 */ /* 0x000fea0003800200 */
.L_x_118:
        /* <DEDUP_REMOVED lines=16> */
.L_x_123:
[----:B------:R-:W-:Y:S05]  /*9b50*/  BSYNC B0 ;  /* 0x0000000000007941 */ /* 0x000fea0003800000 */
.L_x_122:
        /* <DEDUP_REMOVED lines=20> */
.L_x_121:
[----:B------:R-:W-:Y:S05]  /*9ca0*/  BSYNC B1 ;  /* 0x0000000000017941 */ /* 0x000fea0003800000 */
.L_x_120:
[----:B--2---:R-:W-:Y:S05]  /*9cb0*/  VIADD R0, R80, 0xc0 ;  /* 0x000000c050007836 */ /* 0x004fea0000000000 */
        /* <DEDUP_REMOVED lines=20> */
.L_x_125:
[----:B------:R-:W-:Y:S01]  /*9e00*/  ISETP.NE.AND P0, PT, R189, RZ, PT ;  /* 0x000000ffbd00720c */ /* 0x000fe20003f05270 */
[----:B------:R-:W-:Y:S05]  /*9e10*/  WARPSYNC.ALL ;  /* 0x0000000000007948 */ /* 0x000fea0003800000 */
[----:B------:R-:W-:Y:S01]  /*9e20*/  R2UR UR4, R80 ;  /* 0x00000000500472ca */ /* 0x000fe200000e0000 */
[----:B------:R-:W-:Y:S01]  /*9e30*/  BSSY.RECONVERGENT B0, `(.L_x_126) ;  /* 0x000011d000007945 */ /* 0x000fe20003800200 */
[----:B---3--:R-:W-:Y:S02]  /*9e40*/  F2FP.F16.E4M3.UNPACK_B R11, R149 ;  /* 0x00000095ff0b723e */ /* 0x008fe400020006ff */
[----:B------:R-:W-:Y:S02]  /*9e50*/  F2FP.F16.E4M3.UNPACK_B R10, R150 ;  /* 0x00000096ff0a723e */ /* 0x000fe400020006ff */
[----:B------:R-:W-:Y:S01]  /*9e60*/  F2FP.F16.E4M3.UNPACK_B R9, R151 ;  /* 0x00000097ff09723e */ /* 0x000fe200020006ff */
[--C-:B------:R-:W-:Y:S01]  /*9e70*/  HADD2.F32 R83, -RZ, R11.reuse.H0_H0 ;  /* 0x2000000bff537230 */ /* 0x100fe20000004100 */
[----:B----4-:R-:W-:Y:S01]  /*9e80*/  F2FP.F16.E4M3.UNPACK_B R8, R152 ;  /* 0x00000098ff08723e */ /* 0x010fe200020006ff */
[----:B------:R-:W-:Y:S01]  /*9e90*/  HADD2.F32 R84, -RZ, R11.H1_H1 ;  /* 0x3000000bff547230 */ /* 0x000fe20000004100 */
[----:B------:R-:W-:Y:S01]  /*9ea0*/  F2FP.F16.E4M3.UNPACK_B R7, R153 ;  /* 0x00000099ff07723e */ /* 0x000fe200020006ff */
[--C-:B------:R-:W-:Y:S01]  /*9eb0*/  HADD2.F32 R87, -RZ, R10.reuse.H0_H0 ;  /* 0x2000000aff577230 */ /* 0x100fe20000004100 */
[----:B------:R-:W-:Y:S01]  /*9ec0*/  F2FP.F16.E4M3.UNPACK_B R6, R154 ;  /* 0x0000009aff06723e */ /* 0x000fe200020006ff */
[----:B------:R-:W-:Y:S01]  /*9ed0*/  HADD2.F32 R88, -RZ, R10.H1_H1 ;  /* 0x3000000aff587230 */ /* 0x000fe20000004100 */
[----:B------:R-:W-:Y:S01]  /*9ee0*/  F2FP.F16.E4M3.UNPACK_B R5, R155 ;  /* 0x0000009bff05723e */ /* 0x000fe200020006ff */
[--C-:B------:R-:W-:Y:S01]  /*9ef0*/  HADD2.F32 R91, -RZ, R9.reuse.H0_H0 ;  /* 0x20000009ff5b7230 */ /* 0x100fe20000004100 */
[----:B-1----:R-:W-:Y:S01]  /*9f00*/  F2FP.F16.E4M3.UNPACK_B R4, R156 ;  /* 0x0000009cff04723e */ /* 0x002fe200020006ff */
[----:B------:R-:W-:Y:S01]  /*9f10*/  HADD2.F32 R92, -RZ, R9.H1_H1 ;  /* 0x30000009ff5c7230 */ /* 0x000fe20000004100 */
[-C--:B------:R-:W-:Y:S01]  /*9f20*/  F2FP.F16.E4M3.UNPACK_B R2, R148.reuse ;  /* 0x00000094ff02723e */ /* 0x080fe200020006ff */
[--C-:B------:R-:W-:Y:S01]  /*9f30*/  HADD2.F32 R95, -RZ, R8.reuse.H0_H0 ;  /* 0x20000008ff5f7230 */ /* 0x100fe20000004100 */
[----:B------:R-:W-:Y:S01]  /*9f40*/  F2FP.F16.E4M3.UNPACK_B R148, R148.H1 ;  /* 0x00000094ff94723e */ /* 0x000fe200030006ff */
[----:B------:R-:W-:Y:S01]  /*9f50*/  HADD2.F32 R97, -RZ, R8.H1_H1 ;  /* 0x30000008ff617230 */ /* 0x000fe20000004100 */
[----:B------:R-:W-:Y:S01]  /*9f60*/  F2FP.F16.E4M3.UNPACK_B R149, R149.H1 ;  /* 0x00000095ff95723e */ /* 0x000fe200030006ff */
[--C-:B------:R-:W-:Y:S01]  /*9f70*/  HADD2.F32 R98, -RZ, R7.reuse.H0_H0 ;  /* 0x20000007ff627230 */ /* 0x100fe20000004100 */
[----:B------:R-:W-:Y:S01]  /*9f80*/  F2FP.F16.E4M3.UNPACK_B R150, R150.H1 ;  /* 0x00000096ff96723e */ /* 0x000fe200030006ff */
[----:B------:R-:W-:Y:S01]  /*9f90*/  HADD2.F32 R101, -RZ, R7.H1_H1 ;  /* 0x30000007ff657230 */ /* 0x000fe20000004100 */
[----:B------:R-:W-:Y:S01]  /*9fa0*/  F2FP.F16.E4M3.UNPACK_B R151, R151.H1 ;  /* 0x00000097ff97723e */ /* 0x000fe200030006ff */
[--C-:B------:R-:W-:Y:S01]  /*9fb0*/  HADD2.F32 R102, -RZ, R6.reuse.H0_H0 ;  /* 0x20000006ff667230 */ /* 0x100fe20000004100 */
[----:B------:R-:W-:Y:S01]  /*9fc0*/  F2FP.F16.E4M3.UNPACK_B R138, R163 ;  /* 0x000000a3ff8a723e */ /* 0x000fe200020006ff */
[----:B------:R-:W-:Y:S01]  /*9fd0*/  HADD2.F32 R105, -RZ, R6.H1_H1 ;  /* 0x30000006ff697230 */ /* 0x000fe20000004100 */
[----:B------:R-:W-:Y:S01]  /*9fe0*/  R2UR UR5, R193 ;  /* 0x00000000c10572ca */ /* 0x000fe200000e0000 */
[--C-:B------:R-:W-:Y:S01]  /*9ff0*/  HADD2.F32 R106, -RZ, R5.reuse.H0_H0 ;  /* 0x20000005ff6a7230 */ /* 0x100fe20000004100 */
[----:B------:R-:W-:Y:S01]  /*a000*/  F2FP.F16.E4M3.UNPACK_B R116, R157 ;  /* 0x0000009dff74723e */ /* 0x000fe200020006ff */
[----:B------:R-:W-:Y:S01]  /*a010*/  HADD2.F32 R109, -RZ, R5.H1_H1 ;  /* 0x30000005ff6d7230 */ /* 0x000fe20000004100 */
[----:B------:R-:W-:Y:S01]  /*a020*/  F2FP.F16.E4M3.UNPACK_B R120, R158 ;  /* 0x0000009eff78723e */ /* 0x000fe200020006ff */
[--C-:B------:R-:W-:Y:S01]  /*a030*/  HADD2.F32 R110, -RZ, R4.reuse.H0_H0 ;  /* 0x20000004ff6e7230 */ /* 0x100fe20000004100 */
[----:B------:R-:W-:Y:S01]  /*a040*/  F2FP.F16.E4M3.UNPACK_B R124, R159 ;  /* 0x0000009fff7c723e */ /* 0x000fe200020006ff */
[----:B------:R-:W-:Y:S01]  /*a050*/  HADD2.F32 R113, -RZ, R4.H1_H1 ;  /* 0x30000004ff717230 */ /* 0x000fe20000004100 */
[----:B------:R-:W-:Y:S01]  /*a060*/  F2FP.F16.E4M3.UNPACK_B R128, R160 ;  /* 0x000000a0ff80723e */ /* 0x000fe200020006ff */
[----:B------:R-:W1:Y:S01]  /*a070*/  LDTM.x64 R4, tmem[UR4+0xc0] ;  /* 0x0000c004000479ee */ /* 0x000e620008340000 */
[--C-:B------:R-:W-:Y:S01]  /*a080*/  HADD2.F32 R0, -RZ, R2.reuse.H0_H0 ;  /* 0x20000002ff007230 */ /* 0x100fe20000004100 */
[----:B------:R-:W-:Y:S01]  /*a090*/  NOP ;  /* 0x0000000000007918 */ /* 0x000fe20000000000 */
[----:B------:R-:W-:Y:S01]  /*a0a0*/  HADD2.F32 R2, -RZ, R2.H1_H1 ;  /* 0x30000002ff027230 */ /* 0x000fe20000004100 */
[----:B------:R-:W-:Y:S01]  /*a0b0*/  UIADD3 UR5, UPT, UPT, UR5, 0xf0, URZ ;  /* 0x000000f005057890 */ /* 0x000fe2000fffe0ff */
[--C-:B------:R-:W-:Y:S01]  /*a0c0*/  HADD2.F32 R86, -RZ, R149.reuse.H1_H1 ;  /* 0x30000095ff567230 */ /* 0x100fe20000004100 */
[----:B------:R-:W-:Y:S01]  /*a0d0*/  F2FP.F16.E4M3.UNPACK_B R132, R161 ;  /* 0x000000a1ff84723e */ /* 0x000fe200020006ff */
[--C-:B------:R-:W-:Y:S01]  /*a0e0*/  HADD2.F32 R114, -RZ, R116.reuse.H0_H0 ;  /* 0x20000074ff727230 */ /* 0x100fe20000004100 */
[----:B------:R-:W-:Y:S01]  /*a0f0*/  UPRMT UR5, UR37, 0x654, UR5 ;  /* 0x0000065425057896 */ /* 0x000fe20008000005 */
[----:B------:R-:W-:Y:S01]  /*a100*/  HADD2.F32 R117, -RZ, R116.H1_H1 ;  /* 0x30000074ff757230 */ /* 0x000fe20000004100 */
[----:B------:R-:W-:Y:S01]  /*a110*/  F2FP.F16.E4M3.UNPACK_B R136, R162 ;  /* 0x000000a2ff88723e */ /* 0x000fe200020006ff */
[--C-:B------:R-:W-:Y:S01]  /*a120*/  HADD2.F32 R118, -RZ, R120.reuse.H0_H0 ;  /* 0x20000078ff767230 */ /* 0x100fe20000004100 */
[----:B------:R-:W-:Y:S01]  /*a130*/  F2FP.F16.E4M3.UNPACK_B R152, R152.H1 ;  /* 0x00000098ff98723e */ /* 0x000fe200030006ff */
[----:B------:R-:W-:Y:S01]  /*a140*/  HADD2.F32 R121, -RZ, R120.H1_H1 ;  /* 0x30000078ff797230 */ /* 0x000fe20000004100 */
[----:B------:R-:W-:Y:S01]  /*a150*/  F2FP.F16.E4M3.UNPACK_B R153, R153.H1 ;  /* 0x00000099ff99723e */ /* 0x000fe200030006ff */
[--C-:B------:R-:W-:Y:S01]  /*a160*/  HADD2.F32 R122, -RZ, R124.reuse.H0_H0 ;  /* 0x2000007cff7a7230 */ /* 0x100fe20000004100 */
[----:B------:R-:W-:Y:S01]  /*a170*/  F2FP.F16.E4M3.UNPACK_B R154, R154.H1 ;  /* 0x0000009aff9a723e */ /* 0x000fe200030006ff */
[----:B-1----:R-:W-:Y:S01]  /*a180*/  SYNCS.ARRIVE.TRANS64.RED.A1T0 RZ, [UR5], RZ ;  /* 0x000000ffffff79a7 */ /* 0x002fe20008100405 */
[----:B------:R-:W-:Y:S01]  /*a190*/  HADD2.F32 R125, -RZ, R124.H1_H1 ;  /* 0x3000007cff7d7230 */ /* 0x000fe20000004100 */
[----:B------:R-:W-:Y:S01]  /*a1a0*/  F2FP.F16.E4M3.UNPACK_B R155, R155.H1 ;  /* 0x0000009bff9b723e */ /* 0x000fe200030006ff */
[--C-:B------:R-:W-:Y:S01]  /*a1b0*/  HADD2.F32 R126, -RZ, R128.reuse.H0_H0 ;  /* 0x20000080ff7e7230 */ /* 0x100fe20000004100 */
[----:B------:R-:W-:Y:S01]  /*a1c0*/  F2FP.F16.E4M3.UNPACK_B R156, R156.H1 ;  /* 0x0000009cff9c723e */ /* 0x000fe200030006ff */
[----:B------:R-:W-:Y:S01]  /*a1d0*/  HADD2.F32 R129, -RZ, R128.H1_H1 ;  /* 0x30000080ff817230 */ /* 0x000fe20000004100 */
[----:B------:R-:W-:Y:S01]  /*a1e0*/  F2FP.F16.E4M3.UNPACK_B R157, R157.H1 ;  /* 0x0000009dff9d723e */ /* 0x000fe200030006ff */
[C---:B------:R-:W-:Y:S01]  /*a1f0*/  FMUL R4, R78.reuse, R4 ;  /* 0x000000044e047220 */ /* 0x040fe20000400000 */
[C---:B------:R-:W-:Y:S01]  /*a200*/  FMUL R5, R78.reuse, R5 ;  /* 0x000000054e057220 */ /* 0x040fe20000400000 */
[----:B------:R-:W-:Y:S02]  /*a210*/  HADD2.F32 R3, -RZ, R148.H0_H0 ;  /* 0x20000094ff037230 */ /* 0x000fe40000004100 */
        /* <DEDUP_REMOVED lines=11> */
[----:B------:R-:W-:Y:S02]  /*a2d0*/  HADD2.F32 R130, -RZ, R132.H0_H0 ;  /* 0x20000084ff827230 */ /* 0x000fe40000004100 */
[C---:B------:R-:W-:Y:S01]  /*a2e0*/  FMUL R6, R78.reuse, R6 ;  /* 0x000000064e067220 */ /* 0x040fe20000400000 */
[----:B------:R-:W-:Y:S02]  /*a2f0*/  HADD2.F32 R82, -RZ, R148.H1_H1 ;  /* 0x30000094ff527230 */ /* 0x000fe40000004100 */
[C---:B------:R-:W-:Y:S01]  /*a300*/  FMUL R7, R78.reuse, R7 ;  /* 0x000000074e077220 */ /* 0x040fe20000400000 */
[----:B------:R-:W-:Y:S02]  /*a310*/  HADD2.F32 R85, -RZ, R149.H0_H0 ;  /* 0x20000095ff557230 */ /* 0x000fe40000004100 */
[C---:B------:R-:W-:Y:S01]  /*a320*/  FFMA R6, R81.reuse, R3, R6 ;  /* 0x0000000351067223 */ /* 0x040fe20000000006 */
[----:B------:R-:W-:Y:S02]  /*a330*/  HADD2.F32 R133, -RZ, R132.H1_H1 ;  /* 0x30000084ff857230 */ /* 0x000fe40000004100 */
[C---:B------:R-:W-:Y:S01]  /*a340*/  FFMA R7, R81.reuse, R82, R7 ;  /* 0x0000005251077223 */ /* 0x040fe20000000007 */
[C---:B------:R-:W-:Y:S01]  /*a350*/  FFMA R8, R81.reuse, R83, R8 ;  /* 0x0000005351087223 */ /* 0x040fe20000000008 */
[C---:B------:R-:W-:Y:S01]  /*a360*/  FFMA R9, R81.reuse, R84, R9 ;  /* 0x0000005451097223 */ /* 0x040fe20000000009 */
[--C-:B------:R-:W-:Y:S02]  /*a370*/  HADD2.F32 R82, -RZ, R138.reuse.H0_H0 ;  /* 0x2000008aff527230 */ /* 0x100fe40000004100 */
[C---:B------:R-:W-:Y:S01]  /*a380*/  FMUL R10, R78.reuse, R10 ;  /* 0x0000000a4e0a7220 */ /* 0x040fe20000400000 */
[----:B------:R-:W-:Y:S02]  /*a390*/  HADD2.F32 R83, -RZ, R138.H1_H1 ;  /* 0x3000008aff537230 */ /* 0x000fe40000004100 */
[C---:B------:R-:W-:Y:S01]  /*a3a0*/  FMUL R11, R78.reuse, R11 ;  /* 0x0000000b4e0b7220 */ /* 0x040fe20000400000 */
[----:B------:R-:W-:Y:S02]  /*a3b0*/  HADD2.F32 R89, -RZ, R150.H0_H0 ;  /* 0x20000096ff597230 */ /* 0x000fe40000004100 */
[C---:B------:R-:W-:Y:S01]  /*a3c0*/  FFMA R10, R81.reuse, R85, R10 ;  /* 0x00000055510a7223 */ /* 0x040fe2000000000a */
[--C-:B------:R-:W-:Y:S02]  /*a3d0*/  HADD2.F32 R134, -RZ, R136.reuse.H0_H0 ;  /* 0x20000088ff867230 */ /* 0x100fe40000004100 */
[C---:B------:R-:W-:Y:S01]  /*a3e0*/  FFMA R11, R81.reuse, R86, R11 ;  /* 0x00000056510b7223 */ /* 0x040fe2000000000b */
[C---:B------:R-:W-:Y:S01]  /*a3f0*/  FFMA R12, R81.reuse, R87, R12 ;  /* 0x00000057510c7223 */ /* 0x040fe2000000000c */
[----:B------:R-:W-:Y:S01]  /*a400*/  FFMA R13, R81, R88, R13 ;  /* 0x00000058510d7223 */ /* 0x000fe2000000000d */
[----:B------:R-:W-:Y:S01]  /*a410*/  F2FP.SATFINITE.E4M3.F32.PACK_AB_MERGE_C R86, R7, R6, RZ ;  /* 0x000000060756723e */ /* 0x000fe200048070ff */
[C---:B------:R-:W-:Y:S01]  /*a420*/  FMUL R7, R78.reuse, R24 ;  /* 0x000000184e077220 */ /* 0x040fe20000400000 */
[----:B------:R-:W-:Y:S01]  /*a430*/  F2FP.SATFINITE.E4M3.F32.PACK_AB_MERGE_C R138, R11, R10, RZ ;  /* 0x0000000a0b8a723e */ /* 0x000fe200048070ff */
[C---:B------:R-:W-:Y:S01]  /*a440*/  FMUL R10, R78.reuse, R25 ;  /* 0x000000194e0a7220 */ /* 0x040fe20000400000 */
[C---:B------:R-:W-:Y:S01]  /*a450*/  FMUL R25, R78.reuse, R32 ;  /* 0x000000204e197220 */ /* 0x040fe20000400000 */
[----:B------:R-:W-:Y:S02]  /*a460*/  HADD2.F32 R137, -RZ, R136.H1_H1 ;  /* 0x30000088ff897230 */ /* 0x000fe40000004100 */
[C---:B------:R-:W-:Y:S01]  /*a470*/  FMUL R14, R78.reuse, R14 ;  /* 0x0000000e4e0e7220 */ /* 0x040fe20000400000 */
[----:B------:R-:W-:Y:S02]  /*a480*/  HADD2.F32 R90, -RZ, R150.H1_H1 ;  /* 0x30000096ff5a7230 */ /* 0x000fe40000004100 */
[C---:B------:R-:W-:Y:S01]  /*a490*/  FMUL R15, R78.reuse, R15 ;  /* 0x0000000f4e0f7220 */ /* 0x040fe20000400000 */
[--C-:B------:R-:W-:Y:S02]  /*a4a0*/  HADD2.F32 R93, -RZ, R151.reuse.H0_H0 ;  /* 0x20000097ff5d7230 */ /* 0x100fe40000004100 */
[C---:B------:R-:W-:Y:S01]  /*a4b0*/  FFMA R14, R81.reuse, R89, R14 ;  /* 0x00000059510e7223 */ /* 0x040fe2000000000e */
[----:B------:R-:W-:Y:S02]  /*a4c0*/  HADD2.F32 R94, -RZ, R151.H1_H1 ;  /* 0x30000097ff5e7230 */ /* 0x000fe40000004100 */
[C---:B------:R-:W-:Y:S01]  /*a4d0*/  FFMA R15, R81.reuse, R90, R15 ;  /* 0x0000005a510f7223 */ /* 0x040fe2000000000f */
[C---:B------:R-:W-:Y:S01]  /*a4e0*/  FFMA R16, R81.reuse, R91, R16 ;  /* 0x0000005b51107223 */ /* 0x040fe20000000010 */
[----:B------:R-:W-:Y:S01]  /*a4f0*/  FFMA R17, R81, R92, R17 ;  /* 0x0000005c51117223 */ /* 0x000fe20000000011 */
[C---:B------:R-:W-:Y:S01]  /*a500*/  FMUL R18, R78.reuse, R18 ;  /* 0x000000124e127220 */ /* 0x040fe20000400000 */
[C---:B------:R-:W-:Y:S01]  /*a510*/  FMUL R19, R78.reuse, R19 ;  /* 0x000000134e137220 */ /* 0x040fe20000400000 */
[--C-:B------:R-:W-:Y:S01]  /*a520*/  HADD2.F32 R96, -RZ, R152.reuse.H0_H0 ;  /* 0x20000098ff607230 */ /* 0x100fe20000004100 */
[----:B------:R-:W-:Y:S01]  /*a530*/  F2FP.SATFINITE.E4M3.F32.PACK_AB_MERGE_C R14, R15, R14, RZ ;  /* 0x0000000e0f0e723e */ /* 0x000fe200048070ff */
[C---:B------:R-:W-:Y:S01]  /*a540*/  FFMA R18, R81.reuse, R93, R18 ;  /* 0x0000005d51127223 */ /* 0x040fe20000000012 */
[C---:B------:R-:W-:Y:S01]  /*a550*/  FFMA R19, R81.reuse, R94, R19 ;  /* 0x0000005e51137223 */ /* 0x040fe20000000013 */
[C---:B------:R-:W-:Y:S01]  /*a560*/  FFMA R0, R81.reuse, R95, R0 ;  /* 0x0000005f51007223 */ /* 0x040fe20000000000 */
[----:B------:R-:W-:Y:S01]  /*a570*/  FFMA R2, R81, R97, R2 ;  /* 0x0000006151027223 */ /* 0x000fe20000000002 */
[----:B------:R-:W-:Y:S02]  /*a580*/  HADD2.F32 R99, -RZ, R152.H1_H1 ;  /* 0x30000098ff637230 */ /* 0x000fe40000004100 */
[C---:B------:R-:W-:Y:S01]  /*a590*/  FMUL R3, R78.reuse, R22 ;  /* 0x000000164e037220 */ /* 0x040fe20000400000 */
[----:B------:R-:W-:Y:S01]  /*a5a0*/  F2FP.SATFINITE.E4M3.F32.PACK_AB_MERGE_C R18, R19, R18, RZ ;  /* 0x000000121312723e */ /* 0x000fe200048070ff */
[C---:B------:R-:W-:Y:S01]  /*a5b0*/  FMUL R22, R78.reuse, R29 ;  /* 0x0000001d4e167220 */ /* 0x040fe20000400000 */
[C---:B------:R-:W-:Y:S01]  /*a5c0*/  FMUL R29, R78.reuse, R36 ;  /* 0x000000244e1d7220 */ /* 0x040fe20000400000 */
[C---:B------:R-:W-:Y:S01]  /*a5d0*/  FFMA R3, R81.reuse, R96, R3 ;  /* 0x0000006051037223 */ /* 0x040fe20000000003 */
[C---:B------:R-:W-:Y:S01]  /*a5e0*/  FMUL R6, R78.reuse, R23 ;  /* 0x000000174e067220 */ /* 0x040fe20000400000 */
[--C-:B------:R-:W-:Y:S02]  /*a5f0*/  HADD2.F32 R100, -RZ, R153.reuse.H0_H0 ;  /* 0x20000099ff647230 */ /* 0x100fe40000004100 */
[C---:B------:R-:W-:Y:S01]  /*a600*/  FMUL R11, R78.reuse, R26 ;  /* 0x0000001a4e0b7220 */ /* 0x040fe20000400000 */
[----:B------:R-:W-:Y:S02]  /*a610*/  HADD2.F32 R103, -RZ, R153.H1_H1 ;  /* 0x30000099ff677230 */ /* 0x000fe40000004100 */
[C---:B------:R-:W-:Y:S01]  /*a620*/  FFMA R6, R81.reuse, R99, R6 ;  /* 0x0000006351067223 */ /* 0x040fe20000000006 */
[C---:B------:R-:W-:Y:S01]  /*a630*/  FFMA R7, R81.reuse, R98, R7 ;  /* 0x0000006251077223 */ /* 0x040fe20000000007 */
[C---:B------:R-:W-:Y:S01]  /*a640*/  FFMA R10, R81.reuse, R101, R10 ;  /* 0x00000065510a7223 */ /* 0x040fe2000000000a */
[C---:B------:R-:W-:Y:S01]  /*a650*/  FFMA R11, R81.reuse, R100, R11 ;  /* 0x00000064510b7223 */ /* 0x040fe2000000000b */
[----:B------:R-:W-:Y:S01]  /*a660*/  FMUL R26, R78, R33 ;  /* 0x000000214e1a7220 */ /* 0x000fe20000400000 */
[----:B------:R-:W-:Y:S01]  /*a670*/  F2FP.SATFINITE.E4M3.F32.PACK_AB_MERGE_C R3, R6, R3, RZ ;  /* 0x000000030603723e */ /* 0x000fe200048070ff */
[C---:B------:R-:W-:Y:S01]  /*a680*/  FMUL R33, R78.reuse, R40 ;  /* 0x000000284e217220 */ /* 0x040fe20000400000 */
        /* <DEDUP_REMOVED lines=8> */
[C---:B------:R-:W-:Y:S01]  /*a710*/  FMUL R30, R78.reuse, R37 ;  /* 0x000000254e1e7220 */ /* 0x040fe20000400000 */
[C---:B------:R-:W-:Y:S01]  /*a720*/  FMUL R37, R78.reuse, R44 ;  /* 0x0000002c4e257220 */ /* 0x040fe20000400000 */
[C---:B------:R-:W-:Y:S01]  /*a730*/  FMUL R24, R78.reuse, R31 ;  /* 0x0000001f4e187220 */ /* 0x040fe20000400000 */
[----:B------:R-:W-:Y:S01]  /*a740*/  F2FP.F16.E4M3.UNPACK_B R158, R158.H1 ;  /* 0x0000009eff9e723e */ /* 0x000fe200030006ff */
[--C-:B------:R-:W-:Y:S02]  /*a750*/  HADD2.F32 R108, -RZ, R155.reuse.H0_H0 ;  /* 0x2000009bff6c7230 */ /* 0x100fe40000004100 */
[----:B------:R-:W-:Y:S01]  /*a760*/  FMUL R27, R78, R34 ;  /* 0x000000224e1b7220 */ /* 0x000fe20000400000 */
[----:B------:R-:W-:Y:S02]  /*a770*/  HADD2.F32 R111, -RZ, R155.H1_H1 ;  /* 0x3000009bff6f7230 */ /* 0x000fe40000004100 */
[C---:B------:R-:W-:Y:S01]  /*a780*/  FFMA R24, R81.reuse, R107, R24 ;  /* 0x0000006b51187223 */ /* 0x040fe20000000018 */
[----:B------:R-:W-:Y:S01]  /*a790*/  F2FP.F16.E4M3.UNPACK_B R159, R159.H1 ;  /* 0x0000009fff9f723e */ /* 0x000fe200030006ff */
[C---:B------:R-:W-:Y:S01]  /*a7a0*/  FFMA R25, R81.reuse, R106, R25 ;  /* 0x0000006a51197223 */ /* 0x040fe20000000019 */
[C---:B------:R-:W-:Y:S01]  /*a7b0*/  FFMA R26, R81.reuse, R109, R26 ;  /* 0x0000006d511a7223 */ /* 0x040fe2000000001a */
[----:B------:R-:W-:Y:S01]  /*a7c0*/  F2FP.F16.E4M3.UNPACK_B R160, R160.H1 ;  /* 0x000000a0ffa0723e */ /* 0x000fe200030006ff */
[C---:B------:R-:W-:Y:S01]  /*a7d0*/  FFMA R27, R81.reuse, R108, R27 ;  /* 0x0000006c511b7223 */ /* 0x040fe2000000001b */
[----:B------:R-:W-:Y:S01]  /*a7e0*/  F2FP.SATFINITE.E4M3.F32.PACK_AB_MERGE_C R6, R24, R23, RZ ;  /* 0x000000171806723e */ /* 0x000fe200048070ff */
[C---:B------:R-:W-:Y:S01]  /*a7f0*/  FMUL R34, R78.reuse, R41 ;  /* 0x000000294e227220 */ /* 0x040fe20000400000 */
[C---:B------:R-:W-:Y:S01]  /*a800*/  FMUL R41, R78.reuse, R48 ;  /* 0x000000304e297220 */ /* 0x040fe20000400000 */
[----:B------:R-:W-:Y:S01]  /*a810*/  FMUL R28, R78, R35 ;  /* 0x000000234e1c7220 */ /* 0x000fe20000400000 */
[----:B------:R-:W-:Y:S01]  /*a820*/  F2FP.F16.E4M3.UNPACK_B R161, R161.H1 ;  /* 0x000000a1ffa1723e */ /* 0x000fe200030006ff */
[--C-:B------:R-:W-:Y:S01]  /*a830*/  HADD2.F32 R112, -RZ, R156.reuse.H0_H0 ;  /* 0x2000009cff707230 */ /* 0x100fe20000004100 */
[----:B------:R-:W-:Y:S01]  /*a840*/  F2FP.SATFINITE.E4M3.F32.PACK_AB_MERGE_C R6, R22, R21, R6 ;  /* 0x000000151606723e */ /* 0x000fe20004807006 */
[C---:B------:R-:W-:Y:S01]  /*a850*/  FFMA R28, R81.reuse, R111, R28 ;  /* 0x0000006f511c7223 */ /* 0x040fe2000000001c */
[C---:B------:R-:W-:Y:S01]  /*a860*/  FFMA R29, R81.reuse, R110, R29 ;  /* 0x0000006e511d7223 */ /* 0x040fe2000000001d */
[C---:B------:R-:W-:Y:S01]  /*a870*/  FFMA R30, R81.reuse, R113, R30 ;  /* 0x00000071511e7223 */ /* 0x040fe2000000001e */
[----:B------:R-:W-:Y:S02]  /*a880*/  HADD2.F32 R115, -RZ, R156.H1_H1 ;  /* 0x3000009cff737230 */ /* 0x000fe40000004100 */
[C---:B------:R-:W-:Y:S01]  /*a890*/  FMUL R31, R78.reuse, R38 ;  /* 0x000000264e1f7220 */ /* 0x040fe20000400000 */
[----:B------:R-:W-:Y:S01]  /*a8a0*/  F2FP.F16.E4M3.UNPACK_B R162, R162.H1 ;  /* 0x000000a2ffa2723e */ /* 0x000fe200030006ff */
[C---:B------:R-:W-:Y:S01]  /*a8b0*/  FMUL R38, R78.reuse, R45 ;  /* 0x0000002d4e267220 */ /* 0x040fe20000400000 */
[C---:B------:R-:W-:Y:S01]  /*a8c0*/  FMUL R45, R78.reuse, R52 ;  /* 0x000000344e2d7220 */ /* 0x040fe20000400000 */
[----:B------:R-:W-:Y:S01]  /*a8d0*/  F2FP.F16.E4M3.UNPACK_B R163, R163.H1 ;  /* 0x000000a3ffa3723e */ /* 0x000fe200030006ff */
[----:B------:R-:W-:Y:S01]  /*a8e0*/  FFMA R31, R81, R112, R31 ;  /* 0x00000070511f7223 */ /* 0x000fe2000000001f */
[----:B------:R-:W-:Y:S01]  /*a8f0*/  FMUL R52, R78, R59 ;  /* 0x0000003b4e347220 */ /* 0x000fe20000400000 */
[----:B------:R-:W-:Y:S01]  /*a900*/  IADD3 R76, PT, PT, R76, 0x1, RZ ;  /* 0x000000014c4c7810 */ /* 0x000fe20007ffe0ff */
[C---:B------:R-:W-:Y:S01]  /*a910*/  FMUL R59, R78.reuse, R66 ;  /* 0x000000424e3b7220 */ /* 0x040fe20000400000 */
[----:B------:R-:W-:Y:S01]  /*a920*/  F2FP.SATFINITE.E4M3.F32.PACK_AB_MERGE_C R66, R13, R12, R14 ;  /* 0x0000000c0d42723e */ /* 0x000fe2000480700e */
[C---:B------:R-:W-:Y:S01]  /*a930*/  FMUL R32, R78.reuse, R39 ;  /* 0x000000274e207220 */ /* 0x040fe20000400000 */
[--C-:B------:R-:W-:Y:S02]  /*a940*/  HADD2.F32 R116, -RZ, R157.reuse.H0_H0 ;  /* 0x2000009dff747230 */ /* 0x100fe40000004100 */
[C---:B------:R-:W-:Y:S01]  /*a950*/  FMUL R35, R78.reuse, R42 ;  /* 0x0000002a4e237220 */ /* 0x040fe20000400000 */
[----:B------:R-:W-:Y:S02]  /*a960*/  HADD2.F32 R119, -RZ, R157.H1_H1 ;  /* 0x3000009dff777230 */ /* 0x000fe40000004100 */
[C---:B------:R-:W-:Y:S01]  /*a970*/  FFMA R32, R81.reuse, R115, R32 ;  /* 0x0000007351207223 */ /* 0x040fe20000000020 */
[----:B------:R-:W-:Y:S01]  /*a980*/  FMUL R36, R78, R43 ;  /* 0x0000002b4e247220 */ /* 0x000fe20000400000 */
[C---:B------:R-:W-:Y:S01]  /*a990*/  FFMA R33, R81.reuse, R114, R33 ;  /* 0x0000007251217223 */ /* 0x040fe20000000021 */
[C---:B------:R-:W-:Y:S01]  /*a9a0*/  FFMA R34, R81.reuse, R117, R34 ;  /* 0x0000007551227223 */ /* 0x040fe20000000022 */
[--C-:B------:R-:W-:Y:S01]  /*a9b0*/  HADD2.F32 R120, -RZ, R158.reuse.H0_H0 ;  /* 0x2000009eff787230 */ /* 0x100fe20000004100 */
[----:B------:R-:W-:Y:S01]  /*a9c0*/  F2FP.SATFINITE.E4M3.F32.PACK_AB_MERGE_C R32, R32, R31, RZ ;  /* 0x0000001f2020723e */ /* 0x000fe200048070ff */
[C---:B------:R-:W-:Y:S01]  /*a9d0*/  FFMA R35, R81.reuse, R116, R35 ;  /* 0x0000007451237223 */ /* 0x040fe20000000023 */
[----:B------:R-:W-:Y:S02]  /*a9e0*/  HADD2.F32 R123, -RZ, R158.H1_H1 ;  /* 0x3000009eff7b7230 */ /* 0x000fe40000004100 */
[----:B------:R-:W-:Y:S01]  /*a9f0*/  FMUL R39, R78, R46 ;  /* 0x0000002e4e277220 */ /* 0x000fe20000400000 */
[----:B------:R-:W-:Y:S01]  /*aa00*/  F2FP.SATFINITE.E4M3.F32.PACK_AB_MERGE_C R32, R30, R29, R32 ;  /* 0x0000001d1e20723e */ /* 0x000fe20004807020 */
[C---:B------:R-:W-:Y:S01]  /*aa10*/  FFMA R36, R81.reuse, R119, R36 ;  /* 0x0000007751247223 */ /* 0x040fe20000000024 */
[C---:B------:R-:W-:Y:S01]  /*aa20*/  FMUL R40, R78.reuse, R47 ;  /* 0x0000002f4e287220 */ /* 0x040fe20000400000 */
[C---:B------:R-:W-:Y:S01]  /*aa30*/  FFMA R37, R81.reuse, R118, R37 ;  /* 0x0000007651257223 */ /* 0x040fe20000000025 */
[C---:B------:R-:W-:Y:S01]  /*aa40*/  FFMA R38, R81.reuse, R121, R38 ;  /* 0x0000007951267223 */ /* 0x040fe20000000026 */
[C---:B------:R-:W-:Y:S01]  /*aa50*/  FMUL R42, R78.reuse, R49 ;  /* 0x000000314e2a7220 */ /* 0x040fe20000400000 */
        /* <DEDUP_REMOVED lines=8> */
[C---:B------:R-:W-:Y:S01]  /*aae0*/  FMUL R57, R78.reuse, R64 ;  /* 0x000000404e397220 */ /* 0x040fe20000400000 */
[----:B------:R-:W-:Y:S01]  /*aaf0*/  FFMA R42, R81, R125, R42 ;  /* 0x0000007d512a7223 */ /* 0x000fe2000000002a */
[C---:B------:R-:W-:Y:S01]  /*ab00*/  FMUL R46, R78.reuse, R53 ;  /* 0x000000354e2e7220 */ /* 0x040fe20000400000 */
[--C-:B------:R-:W-:Y:S01]  /*ab10*/  HADD2.F32 R128, -RZ, R160.reuse.H0_H0 ;  /* 0x200000a0ff807230 */ /* 0x100fe20000004100 */
[----:B------:R-:W-:Y:S01]  /*ab20*/  F2FP.SATFINITE.E4M3.F32.PACK_AB_MERGE_C R64, R5, R4, R86 ;  /* 0x000000040540723e */ /* 0x000fe20004807056 */
[C---:B------:R-:W-:Y:S01]  /*ab30*/  FMUL R51, R78.reuse, R58 ;  /* 0x0000003a4e337220 */ /* 0x040fe20000400000 */
[C---:B------:R-:W-:Y:S01]  /*ab40*/  FMUL R53, R78.reuse, R60 ;  /* 0x0000003c4e357220 */ /* 0x040fe20000400000 */
[C---:B------:R-:W-:Y:S01]  /*ab50*/  FFMA R43, R81.reuse, R124, R43 ;  /* 0x0000007c512b7223 */ /* 0x040fe2000000002b */
[----:B------:R-:W-:Y:S02]  /*ab60*/  HADD2.F32 R131, -RZ, R160.H1_H1 ;  /* 0x300000a0ff837230 */ /* 0x000fe40000004100 */
[C---:B------:R-:W-:Y:S01]  /*ab70*/  FMUL R47, R78.reuse, R54 ;  /* 0x000000364e2f7220 */ /* 0x040fe20000400000 */
[C---:B------:R-:W-:Y:S01]  /*ab80*/  FMUL R58, R78.reuse, R65 ;  /* 0x000000414e3a7220 */ /* 0x040fe20000400000 */
[----:B------:R-:W-:Y:S01]  /*ab90*/  FMUL R60, R78, R67 ;  /* 0x000000434e3c7220 */ /* 0x000fe20000400000 */
[----:B------:R-:W-:Y:S01]  /*aba0*/  F2FP.SATFINITE.E4M3.F32.PACK_AB_MERGE_C R5, R20, R11, RZ ;  /* 0x0000000b1405723e */ /* 0x000fe200048070ff */
[----:B------:R-:W-:Y:S01]  /*abb0*/  FFMA R44, R81, R127, R44 ;  /* 0x0000007f512c7223 */ /* 0x000fe2000000002c */
[C---:B------:R-:W-:Y:S01]  /*abc0*/  FMUL R48, R78.reuse, R55 ;  /* 0x000000374e307220 */ /* 0x040fe20000400000 */
[----:B------:R-:W-:Y:S01]  /*abd0*/  F2FP.SATFINITE.E4M3.F32.PACK_AB_MERGE_C R65, R9, R8, R138 ;  /* 0x000000080941723e */ /* 0x000fe2000480708a */
[----:B------:R-:W-:Y:S01]  /*abe0*/  FFMA R45, R81, R126, R45 ;  /* 0x0000007e512d7223 */ /* 0x000fe2000000002d */
[----:B------:R-:W-:Y:S01]  /*abf0*/  F2FP.SATFINITE.E4M3.F32.PACK_AB_MERGE_C R67, R17, R16, R18 ;  /* 0x000000101143723e */ /* 0x000fe20004807012 */
[----:B------:R-:W-:Y:S01]  /*ac00*/  FMUL R49, R78, R56 ;  /* 0x000000384e317220 */ /* 0x000fe20000400000 */
[C---:B------:R-:W-:Y:S01]  /*ac10*/  FFMA R46, R81.reuse, R129, R46 ;  /* 0x00000081512e7223 */ /* 0x040fe2000000002e */
[--C-:B------:R-:W-:Y:S02]  /*ac20*/  HADD2.F32 R132, -RZ, R161.reuse.H0_H0 ;  /* 0x200000a1ff847230 */ /* 0x100fe40000004100 */
[C---:B------:R-:W-:Y:S01]  /*ac30*/  FFMA R47, R81.reuse, R128, R47 ;  /* 0x00000080512f7223 */ /* 0x040fe2000000002f */
[----:B------:R1:W-:Y:S01]  /*ac40*/  STS.128 [R172+UR49+0xa200], R64 ;  /* 0x00a20040ac007988 */ /* 0x0003e20008000c31 */
[----:B------:R-:W-:Y:S01]  /*ac50*/  HADD2.F32 R135, -RZ, R161.H1_H1 ;  /* 0x300000a1ff877230 */ /* 0x000fe20000004100 */
[----:B------:R-:W-:Y:S01]  /*ac60*/  F2FP.SATFINITE.E4M3.F32.PACK_AB_MERGE_C R5, R10, R7, R5 ;  /* 0x000000070a05723e */ /* 0x000fe20004807005 */
[C---:B------:R-:W-:Y:S01]  /*ac70*/  FFMA R48, R81.reuse, R131, R48 ;  /* 0x0000008351307223 */ /* 0x040fe20000000030 */
[----:B------:R-:W-:Y:S01]  /*ac80*/  F2FP.SATFINITE.E4M3.F32.PACK_AB_MERGE_C R7, R28, R27, RZ ;  /* 0x0000001b1c07723e */ /* 0x000fe200048070ff */
        /* <DEDUP_REMOVED lines=8> */
[----:B------:R-:W-:Y:S01]  /*ad10*/  FMUL R56, R78, R63 ;  /* 0x0000003f4e387220 */ /* 0x000fe20000400000 */
[----:B------:R-:W-:Y:S01]  /*ad20*/  F2FP.SATFINITE.E4M3.F32.PACK_AB_MERGE_C R4, R2, R0, R3 ;  /* 0x000000000204723e */ /* 0x000fe20004807003 */
[C---:B------:R-:W-:Y:S01]  /*ad30*/  FFMA R53, R81.reuse, R134, R53 ;  /* 0x0000008651357223 */ /* 0x040fe20000000035 */
[----:B------:R-:W-:Y:S01]  /*ad40*/  F2FP.SATFINITE.E4M3.F32.PACK_AB_MERGE_C R7, R26, R25, R7 ;  /* 0x000000191a07723e */ /* 0x000fe20004807007 */
[C---:B------:R-:W-:Y:S01]  /*ad50*/  FFMA R54, R81.reuse, R137, R54 ;  /* 0x0000008951367223 */ /* 0x040fe20000000036 */
[--C-:B------:R-:W-:Y:S02]  /*ad60*/  HADD2.F32 R84, -RZ, R163.reuse.H0_H0 ;  /* 0x200000a3ff547230 */ /* 0x100fe40000004100 */
[C---:B------:R-:W-:Y:S01]  /*ad70*/  FFMA R55, R81.reuse, R136, R55 ;  /* 0x0000008851377223 */ /* 0x040fe20000000037 */
[----:B------:R-:W-:Y:S01]  /*ad80*/  HADD2.F32 R85, -RZ, R163.H1_H1 ;  /* 0x300000a3ff557230 */ /* 0x000fe20000004100 */
[----:B------:R1:W-:Y:S01]  /*ad90*/  STS.128 [R192+0xa010], R4 ;  /* 0x00a01004c0007388 */ /* 0x0003e20000000c00 */
[----:B------:R-:W-:Y:S01]  /*ada0*/  F2FP.SATFINITE.E4M3.F32.PACK_AB_MERGE_C R35, R36, R35, RZ ;  /* 0x000000232423723e */ /* 0x000fe200048070ff */
[C---:B------:R-:W-:Y:S01]  /*adb0*/  FFMA R56, R81.reuse, R139, R56 ;  /* 0x0000008b51387223 */ /* 0x040fe20000000038 */
[----:B------:R-:W-:Y:S01]  /*adc0*/  F2FP.SATFINITE.E4M3.F32.PACK_AB_MERGE_C R39, R40, R39, RZ ;  /* 0x000000272827723e */ /* 0x000fe200048070ff */
[C---:B------:R-:W-:Y:S01]  /*add0*/  FFMA R57, R81.reuse, R82, R57 ;  /* 0x0000005251397223 */ /* 0x040fe20000000039 */
[----:B------:R-:W-:Y:S01]  /*ade0*/  F2FP.SATFINITE.E4M3.F32.PACK_AB_MERGE_C R43, R44, R43, RZ ;  /* 0x0000002b2c2b723e */ /* 0x000fe200048070ff */
[C---:B------:R-:W-:Y:S01]  /*adf0*/  FFMA R58, R81.reuse, R83, R58 ;  /* 0x00000053513a7223 */ /* 0x040fe2000000003a */
[C---:B------:R-:W-:Y:S01]  /*ae00*/  FFMA R59, R81.reuse, R84, R59 ;  /* 0x00000054513b7223 */ /* 0x040fe2000000003b */
[----:B------:R-:W-:Y:S01]  /*ae10*/  F2FP.SATFINITE.E4M3.F32.PACK_AB_MERGE_C R33, R34, R33, R35 ;  /* 0x000000212221723e */ /* 0x000fe20004807023 */
        /* <DEDUP_REMOVED lines=11> */
[----:B------:R-:W-:Y:S05]  /*aed0*/  F2FP.SATFINITE.E4M3.F32.PACK_AB_MERGE_C R51, R58, R57, R59 ;  /* 0x000000393a33723e */ /* 0x000fea000480703b */
        /* <DEDUP_REMOVED lines=18> */
.L_x_127:
[----:B------:R-:W-:Y:S05]  /*b000*/  BSYNC.RECONVERGENT B0 ;  /* 0x0000000000007941 */ /* 0x000fea0003800200 */
.L_x_126:
[----:B------:R-:W-:Y:S01]  /*b010*/  BAR.SYNC.DEFER_BLOCKING 0x1, 0x80 ;  /* 0x0042000000007b1d */ /* 0x000fe20000010000 */
[----:B------:R-:W-:Y:S01]  /*b020*/  ISETP.NE.AND P2, PT, R190, RZ, PT ;  /* 0x000000ffbe00720c */ /* 0x000fe20003f45270 */
[----:B------:R-:W-:Y:S01]  /*b030*/  IMAD.IADD R20, R75, 0x1, R147 ;  /* 0x000000014b147824 */ /* 0x000fe200078e0293 */
[----:B------:R-:W-:Y:S01]  /*b040*/  ISETP.NE.AND P0, PT, R191, 0x2, PT ;  /* 0x00000002bf00780c */ /* 0x000fe20003f05270 */
[----:B------:R-:W-:Y:S01]  /*b050*/  IMAD.IADD R21, R77, 0x1, R170 ;  /* 0x000000014d157824 */ /* 0x000fe200078e02aa */
[----:B------:R-:W-:Y:S02]  /*b060*/  ISETP.NE.AND P1, PT, R76, 0x2, PT ;  /* 0x000000024c00780c */ /* 0x000fe40003f25270 */
[----:B------:R-:W-:Y:S02]  /*b070*/  SEL R3, RZ, 0x1, P0 ;  /* 0x00000001ff037807 */ /* 0x000fe40000000000 */
[----:B------:R-:W-:Y:S02]  /*b080*/  SEL R0, RZ, 0x1, P1 ;  /* 0x00000001ff007807 */ /* 0x000fe40000800000 */
[----:B------:R-:W-:Y:S02]  /*b090*/  LOP3.LUT R182, R182, R3, RZ, 0x3c, !PT ;  /* 0x00000003b6b67212 */ /* 0x000fe400078e3cff */
[----:B------:R-:W-:Y:S02]  /*b0a0*/  LOP3.LUT R183, R183, R0, RZ, 0x3c, !PT ;  /* 0x00000000b7b77212 */ /* 0x000fe400078e3cff */
[----:B------:R-:W-:Y:S02]  /*b0b0*/  @P2 R2UR UR36, R179 ;  /* 0x00000000b32422ca */ /* 0x000fe400000e0000 */
[----:B------:R-:W-:Y:S02]  /*b0c0*/  SEL R191, R191, RZ, P0 ;  /* 0x000000ffbfbf7207 */ /* 0x000fe40000000000 */
[----:B------:R-:W-:Y:S01]  /*b0d0*/  SEL R76, R76, RZ, P1 ;  /* 0x000000ff4c4c7207 */ /* 0x000fe20000800000 */
[----:B------:R-:W-:Y:S10]  /*b0e0*/  @P2 BRA `(.L_x_128) ;  /* 0xffffff9800d82947 */ /* 0x000ff4000383ffff */
[----:B------:R-:W-:Y:S05]  /*b0f0*/  EXIT ;  /* 0x000000000000794d */ /* 0x000fea0003800000 */
.L_x_19:
[----:B--2---:R2:W1:Y:S02]  /*b100*/  SYNCS.PHASECHK.TRANS64.TRYWAIT P0, [R3+URZ+0x110], R2 ;  /* 0x00011002030075a7 */ /* 0x00446400080011ff */
[----:B-1----:R-:W-:Y:S05]  /*b110*/  @!P0 NANOSLEEP.SYNCS 0x989680 ;  /* 0x009896800000895d */ /* 0x002fea0003900000 */
[----:B------:R-:W1:Y:S02]  /*b120*/  @!P0 SYNCS.PHASECHK.TRANS64 P0, [R3+URZ+0x110], R2 ;  /* 0x00011002030085a7 */ /* 0x000e6400080010ff */
[----:B-1----:R-:W-:Y:S05]  /*b130*/  @!P0 BRA `(.L_x_19) ;  /* 0xfffffffc00f08947 */ /* 0x002fea000383ffff */
[----:B------:R-:W-:Y:S05]  /*b140*/  BRA `(.L_x_129) ;  /* 0xffffff64002c7947 */ /* 0x000fea000383ffff */
.L_x_22:
[----:B-1----:R-:W-:-:S07]  /*b150*/  MOV R2, UR33 ;  /* 0x0000002100027c02 */ /* 0x002fce0008000f00 */
.L_x_130:
[----:B-1----:R1:W2:Y:S02]  /*b160*/  SYNCS.PHASECHK.TRANS64.TRYWAIT P0, [R2+URZ+0x38], R5 ;  /* 0x00003805020075a7 */ /* 0x0022a400080011ff */
[----:B--2---:R-:W-:Y:S05]  /*b170*/  @!P0 NANOSLEEP.SYNCS 0x989680 ;  /* 0x009896800000895d */ /* 0x004fea0003900000 */
[----:B------:R-:W2:Y:S02]  /*b180*/  @!P0 SYNCS.PHASECHK.TRANS64 P0, [R2+URZ+0x38], R5 ;  /* 0x00003805020085a7 */ /* 0x000ea400080010ff */
[----:B--2---:R-:W-:Y:S05]  /*b190*/  @!P0 BRA `(.L_x_130) ;  /* 0xfffffffc00f08947 */ /* 0x004fea000383ffff */
[----:B------:R-:W-:Y:S05]  /*b1a0*/  BRA `(.L_x_21) ;  /* 0xffffff64007c7947 */ /* 0x000fea000383ffff */
.L_x_28:
[----:B-1----:R-:W-:-:S07]  /*b1b0*/  MOV R2, UR17 ;  /* 0x0000001100027c02 */ /* 0x002fce0008000f00 */
.L_x_131:
[----:B-1----:R1:W2:Y:S02]  /*b1c0*/  SYNCS.PHASECHK.TRANS64.TRYWAIT P0, [R2+URZ+0x38], R5 ;  /* 0x00003805020075a7 */ /* 0x0022a400080011ff */
[----:B--2---:R-:W-:Y:S05]  /*b1d0*/  @!P0 NANOSLEEP.SYNCS 0x989680 ;  /* 0x009896800000895d */ /* 0x004fea0003900000 */
[----:B------:R-:W2:Y:S02]  /*b1e0*/  @!P0 SYNCS.PHASECHK.TRANS64 P0, [R2+URZ+0x38], R5 ;  /* 0x00003805020085a7 */ /* 0x000ea400080010ff */
[----:B--2---:R-:W-:Y:S05]  /*b1f0*/  @!P0 BRA `(.L_x_131) ;  /* 0xfffffffc00f08947 */ /* 0x004fea000383ffff */
[----:B------:R-:W-:Y:S05]  /*b200*/  BRA `(.L_x_27) ;  /* 0xffffff6800247947 */ /* 0x000fea000383ffff */
.L_x_32:
[----:B-1----:R1:W2:Y:S02]  /*b210*/  SYNCS.PHASECHK.TRANS64.TRYWAIT P0, [R2+URZ+0xc0], R3 ;  /* 0x0000c003020075a7 */ /* 0x0022a400080011ff */
[----:B--2---:R-:W-:Y:S05]  /*b220*/  @!P0 NANOSLEEP.SYNCS 0x989680 ;  /* 0x009896800000895d */ /* 0x004fea0003900000 */
[----:B------:R-:W2:Y:S02]  /*b230*/  @!P0 SYNCS.PHASECHK.TRANS64 P0, [R2+URZ+0xc0], R3 ;  /* 0x0000c003020085a7 */ /* 0x000ea400080010ff */
[----:B--2---:R-:W-:Y:S05]  /*b240*/  @!P0 BRA `(.L_x_32) ;  /* 0xfffffffc00f08947 */ /* 0x004fea000383ffff */
[----:B------:R-:W-:Y:S05]  /*b250*/  BRA `(.L_x_132) ;  /* 0xffffff6800b47947 */ /* 0x000fea000383ffff */
.L_x_36:
[----:B----4-:R-:W-:-:S07]  /*b260*/  MOV R0, UR5 ;  /* 0x0000000500007c02 */ /* 0x010fce0008000f00 */
.L_x_133:
[----:B-1----:R1:W2:Y:S02]  /*b270*/  SYNCS.PHASECHK.TRANS64.TRYWAIT P0, [R0+URZ], R3 ;  /* 0x00000003000075a7 */ /* 0x0022a400080011ff */
[----:B--2---:R-:W-:Y:S05]  /*b280*/  @!P0 NANOSLEEP.SYNCS 0x989680 ;  /* 0x009896800000895d */ /* 0x004fea0003900000 */
[----:B------:R-:W2:Y:S02]  /*b290*/  @!P0 SYNCS.PHASECHK.TRANS64 P0, [R0+URZ], R3 ;  /* 0x00000003000085a7 */ /* 0x000ea400080010ff */
[----:B--2---:R-:W-:Y:S05]  /*b2a0*/  @!P0 BRA `(.L_x_133) ;  /* 0xfffffffc00f08947 */ /* 0x004fea000383ffff */
[----:B------:R-:W-:Y:S05]  /*b2b0*/  BRA `(.L_x_134) ;  /* 0xffffff7000247947 */ /* 0x000fea000383ffff */
.L_x_37:
[----:B----4-:R-:W-:-:S07]  /*b2c0*/  MOV R0, UR5 ;  /* 0x0000000500007c02 */ /* 0x010fce0008000f00 */
.L_x_135:
[----:B-1----:R1:W2:Y:S02]  /*b2d0*/  SYNCS.PHASECHK.TRANS64.TRYWAIT P0, [R0+URZ], R3 ;  /* 0x00000003000075a7 */ /* 0x0022a400080011ff */
[----:B--2---:R-:W-:Y:S05]  /*b2e0*/  @!P0 NANOSLEEP.SYNCS 0x989680 ;  /* 0x009896800000895d */ /* 0x004fea0003900000 */
[----:B------:R-:W2:Y:S02]  /*b2f0*/  @!P0 SYNCS.PHASECHK.TRANS64 P0, [R0+URZ], R3 ;  /* 0x00000003000085a7 */ /* 0x000ea400080010ff */
[----:B--2---:R-:W-:Y:S05]  /*b300*/  @!P0 BRA `(.L_x_135) ;  /* 0xfffffffc00f08947 */ /* 0x004fea000383ffff */
[----:B------:R-:W-:Y:S05]  /*b310*/  BRA `(.L_x_136) ;  /* 0xffffff7000307947 */ /* 0x000fea000383ffff */
.L_x_38:
[----:B----4-:R-:W-:-:S07]  /*b320*/  MOV R0, UR5 ;  /* 0x0000000500007c02 */ /* 0x010fce0008000f00 */
.L_x_137:
[----:B-1----:R1:W2:Y:S02]  /*b330*/  SYNCS.PHASECHK.TRANS64.TRYWAIT P0, [R0+URZ], R3 ;  /* 0x00000003000075a7 */ /* 0x0022a400080011ff */
[----:B--2---:R-:W-:Y:S05]  /*b340*/  @!P0 NANOSLEEP.SYNCS 0x989680 ;  /* 0x009896800000895d */ /* 0x004fea0003900000 */
[----:B------:R-:W2:Y:S02]  /*b350*/  @!P0 SYNCS.PHASECHK.TRANS64 P0, [R0+URZ], R3 ;  /* 0x00000003000085a7 */ /* 0x000ea400080010ff */
[----:B--2---:R-:W-:Y:S05]  /*b360*/  @!P0 BRA `(.L_x_137) ;  /* 0xfffffffc00f08947 */ /* 0x004fea000383ffff */
[----:B------:R-:W-:Y:S05]  /*b370*/  BRA `(.L_x_138) ;  /* 0xffffff70003c7947 */ /* 0x000fea000383ffff */
.L_x_39:
[----:B----4-:R-:W-:-:S07]  /*b380*/  MOV R0, UR5 ;  /* 0x0000000500007c02 */ /* 0x010fce0008000f00 */
.L_x_139:
[----:B-1----:R1:W2:Y:S02]  /*b390*/  SYNCS.PHASECHK.TRANS64.TRYWAIT P0, [R0+URZ], R3 ;  /* 0x00000003000075a7 */ /* 0x0022a400080011ff */
[----:B--2---:R-:W-:Y:S05]  /*b3a0*/  @!P0 NANOSLEEP.SYNCS 0x989680 ;  /* 0x009896800000895d */ /* 0x004fea0003900000 */
[----:B------:R-:W2:Y:S02]  /*b3b0*/  @!P0 SYNCS.PHASECHK.TRANS64 P0, [R0+URZ], R3 ;  /* 0x00000003000085a7 */ /* 0x000ea400080010ff */
[----:B--2---:R-:W-:Y:S05]  /*b3c0*/  @!P0 BRA `(.L_x_139) ;  /* 0xfffffffc00f08947 */ /* 0x004fea000383ffff */
[----:B------:R-:W-:Y:S05]  /*b3d0*/  BRA `(.L_x_140) ;  /* 0xffffff7000487947 */ /* 0x000fea000383ffff */
.L_x_40:
[----:B----4-:R-:W-:-:S07]  /*b3e0*/  MOV R0, UR5 ;  /* 0x0000000500007c02 */ /* 0x010fce0008000f00 */
.L_x_141:
[----:B-1----:R1:W2:Y:S02]  /*b3f0*/  SYNCS.PHASECHK.TRANS64.TRYWAIT P0, [R0+URZ], R3 ;  /* 0x00000003000075a7 */ /* 0x0022a400080011ff */
[----:B--2---:R-:W-:Y:S05]  /*b400*/  @!P0 NANOSLEEP.SYNCS 0x989680 ;  /* 0x009896800000895d */ /* 0x004fea0003900000 */
[----:B------:R-:W2:Y:S02]  /*b410*/  @!P0 SYNCS.PHASECHK.TRANS64 P0, [R0+URZ], R3 ;  /* 0x00000003000085a7 */ /* 0x000ea400080010ff */
[----:B--2---:R-:W-:Y:S05]  /*b420*/  @!P0 BRA `(.L_x_141) ;  /* 0xfffffffc00f08947 */ /* 0x004fea000383ffff */
[----:B------:R-:W-:Y:S05]  /*b430*/  BRA `(.L_x_142) ;  /* 0xffffff7000547947 */ /* 0x000fea000383ffff */
.L_x_41:
[----:B----4-:R-:W-:-:S07]  /*b440*/  MOV R0, UR5 ;  /* 0x0000000500007c02 */ /* 0x010fce0008000f00 */
.L_x_143:
[----:B-1----:R1:W2:Y:S02]  /*b450*/  SYNCS.PHASECHK.TRANS64.TRYWAIT P0, [R0+URZ], R3 ;  /* 0x00000003000075a7 */ /* 0x0022a400080011ff */
[----:B--2---:R-:W-:Y:S05]  /*b460*/  @!P0 NANOSLEEP.SYNCS 0x989680 ;  /* 0x009896800000895d */ /* 0x004fea0003900000 */
[----:B------:R-:W2:Y:S02]  /*b470*/  @!P0 SYNCS.PHASECHK.TRANS64 P0, [R0+URZ], R3 ;  /* 0x00000003000085a7 */ /* 0x000ea400080010ff */
[----:B--2---:R-:W-:Y:S05]  /*b480*/  @!P0 BRA `(.L_x_143) ;  /* 0xfffffffc00f08947 */ /* 0x004fea000383ffff */
[----:B------:R-:W-:Y:S05]  /*b490*/  BRA `(.L_x_144) ;  /* 0xffffff7000607947 */ /* 0x000fea000383ffff */
.L_x_44:
[----:B-1----:R1:W2:Y:S02]  /*b4a0*/  SYNCS.PHASECHK.TRANS64.TRYWAIT P0, [R0+URZ+0x100], R5 ;  /* 0x00010005000075a7 */ /* 0x0022a400080011ff */
[----:B--2---:R-:W-:Y:S05]  /*b4b0*/  @!P0 NANOSLEEP.SYNCS 0x989680 ;  /* 0x009896800000895d */ /* 0x004fea0003900000 */
[----:B------:R-:W2:Y:S02]  /*b4c0*/  @!P0 SYNCS.PHASECHK.TRANS64 P0, [R0+URZ+0x100], R5 ;  /* 0x00010005000085a7 */ /* 0x000ea400080010ff */
[----:B--2---:R-:W-:Y:S05]  /*b4d0*/  @!P0 BRA `(.L_x_44) ;  /* 0xfffffffc00f08947 */ /* 0x004fea000383ffff */
[----:B------:R-:W-:Y:S05]  /*b4e0*/  BRA `(.L_x_145) ;  /* 0xffffff7000bc7947 */ /* 0x000fea000383ffff */
.L_x_45:
[----:B------:R-:W-:-:S07]  /*b4f0*/  MOV R0, UR5 ;  /* 0x0000000500007c02 */ /* 0x000fce0008000f00 */
.L_x_146:
[----:B-1----:R1:W2:Y:S02]  /*b500*/  SYNCS.PHASECHK.TRANS64.TRYWAIT P0, [R0+URZ+0xd0], R5 ;  /* 0x0000d005000075a7 */ /* 0x0022a400080011ff */
[----:B--2---:R-:W-:Y:S05]  /*b510*/  @!P0 NANOSLEEP.SYNCS 0x989680 ;  /* 0x009896800000895d */ /* 0x004fea0003900000 */
[----:B------:R-:W2:Y:S02]  /*b520*/  @!P0 SYNCS.PHASECHK.TRANS64 P0, [R0+URZ+0xd0], R5 ;  /* 0x0000d005000085a7 */ /* 0x000ea400080010ff */
[----:B--2---:R-:W-:Y:S05]  /*b530*/  @!P0 BRA `(.L_x_146) ;  /* 0xfffffffc00f08947 */ /* 0x004fea000383ffff */
[----:B------:R-:W-:Y:S05]  /*b540*/  BRA `(.L_x_147) ;  /* 0xffffff7000cc7947 */ /* 0x000fea000383ffff */
.L_x_46:
[----:B-1----:R1:W2:Y:S02]  /*b550*/  SYNCS.PHASECHK.TRANS64.TRYWAIT P1, [R0+URZ+0xc0], R5 ;  /* 0x0000c005000075a7 */ /* 0x0022a400080211ff */
[----:B--2---:R-:W-:Y:S05]  /*b560*/  @!P1 NANOSLEEP.SYNCS 0x989680 ;  /* 0x009896800000995d */ /* 0x004fea0003900000 */
[----:B------:R-:W2:Y:S02]  /*b570*/  @!P1 SYNCS.PHASECHK.TRANS64 P1, [R0+URZ+0xc0], R5 ;  /* 0x0000c005000095a7 */ /* 0x000ea400080210ff */
[----:B--2---:R-:W-:Y:S05]  /*b580*/  @!P1 BRA `(.L_x_46) ;  /* 0xfffffffc00f09947 */ /* 0x004fea000383ffff */
[----:B------:R-:W-:Y:S05]  /*b590*/  BRA `(.L_x_148) ;  /* 0xffffff7000fc7947 */ /* 0x000fea000383ffff */
.L_x_49:
[----:B------:R-:W-:-:S07]  /*b5a0*/  MOV R0, UR5 ;  /* 0x0000000500007c02 */ /* 0x000fce0008000f00 */
.L_x_149:
[----:B-1----:R1:W2:Y:S02]  /*b5b0*/  SYNCS.PHASECHK.TRANS64.TRYWAIT P0, [R0+URZ+0xd0], R3 ;  /* 0x0000d003000075a7 */ /* 0x0022a400080011ff */
[----:B--2---:R-:W-:Y:S05]  /*b5c0*/  @!P0 NANOSLEEP.SYNCS 0x989680 ;  /* 0x009896800000895d */ /* 0x004fea0003900000 */
[----:B------:R-:W2:Y:S02]  /*b5d0*/  @!P0 SYNCS.PHASECHK.TRANS64 P0, [R0+URZ+0xd0], R3 ;  /* 0x0000d003000085a7 */ /* 0x000ea400080010ff */
[----:B--2---:R-:W-:Y:S05]  /*b5e0*/  @!P0 BRA `(.L_x_149) ;  /* 0xfffffffc00f08947 */ /* 0x004fea000383ffff */
[----:B------:R-:W-:Y:S05]  /*b5f0*/  BRA `(.L_x_48) ;  /* 0xffffff7400507947 */ /* 0x000fea000383ffff */
.L_x_56:
[----:B-1----:R1:W2:Y:S02]  /*b600*/  SYNCS.PHASECHK.TRANS64.TRYWAIT P1, [R0+URZ+0xc0], R5 ;  /* 0x0000c005000075a7 */ /* 0x0022a400080211ff */
[----:B--2---:R-:W-:Y:S05]  /*b610*/  @!P1 NANOSLEEP.SYNCS 0x989680 ;  /* 0x009896800000995d */ /* 0x004fea0003900000 */
[----:B------:R-:W2:Y:S02]  /*b620*/  @!P1 SYNCS.PHASECHK.TRANS64 P1, [R0+URZ+0xc0], R5 ;  /* 0x0000c005000095a7 */ /* 0x000ea400080210ff */
[----:B--2---:R-:W-:Y:S05]  /*b630*/  @!P1 BRA `(.L_x_56) ;  /* 0xfffffffc00f09947 */ /* 0x004fea000383ffff */
[----:B------:R-:W-:Y:S05]  /*b640*/  BRA `(.L_x_150) ;  /* 0xffffff7800b07947 */ /* 0x000fea000383ffff */
.L_x_57:
[----:B------:R-:W-:-:S07]  /*b650*/  MOV R3, UR8 ;  /* 0x0000000800037c02 */ /* 0x000fce0008000f00 */
.L_x_151:
[----:B-1----:R1:W2:Y:S02]  /*b660*/  SYNCS.PHASECHK.TRANS64.TRYWAIT P0, [R3+URZ+0xf0], R0 ;  /* 0x0000f000030075a7 */ /* 0x0022a400080011ff */
[----:B--2---:R-:W-:Y:S05]  /*b670*/  @!P0 NANOSLEEP.SYNCS 0x989680 ;  /* 0x009896800000895d */ /* 0x004fea0003900000 */
[----:B------:R-:W2:Y:S02]  /*b680*/  @!P0 SYNCS.PHASECHK.TRANS64 P0, [R3+URZ+0xf0], R0 ;  /* 0x0000f000030085a7 */ /* 0x000ea400080010ff */
[----:B--2---:R-:W-:Y:S05]  /*b690*/  @!P0 BRA `(.L_x_151) ;  /* 0xfffffffc00f08947 */ /* 0x004fea000383ffff */
[----:B------:R-:W-:Y:S05]  /*b6a0*/  BRA `(.L_x_152) ;  /* 0xffffff7800e87947 */ /* 0x000fea000383ffff */
.L_x_60:
[----:B------:R-:W-:Y:S07]  /*b6b0*/  MOV R0, UR7 ;  /* 0x0000000700007c02 */ /* 0x000fee0008000f00 */
.L_x_153:
[----:B-1----:R1:W2:Y:S02]  /*b6c0*/  SYNCS.PHASECHK.TRANS64.TRYWAIT P0, [R0+URZ], R3 ;  /* 0x00000003000075a7 */ /* 0x0022a400080011ff */
[----:B--2---:R-:W-:Y:S05]  /*b6d0*/  @!P0 NANOSLEEP.SYNCS 0x989680 ;  /* 0x009896800000895d */ /* 0x004fea0003900000 */
[----:B------:R-:W2:Y:S02]  /*b6e0*/  @!P0 SYNCS.PHASECHK.TRANS64 P0, [R0+URZ], R3 ;  /* 0x00000003000085a7 */ /* 0x000ea400080010ff */
[----:B--2---:R-:W-:Y:S05]  /*b6f0*/  @!P0 BRA `(.L_x_153) ;  /* 0xfffffffc00f08947 */ /* 0x004fea000383ffff */
[----:B------:R-:W-:Y:S05]  /*b700*/  BRA `(.L_x_59) ;  /* 0xffffff7c00047947 */ /* 0x000fea000383ffff */
.L_x_63:
[----:B------:R-:W-:-:S07]  /*b710*/  MOV R0, UR5 ;  /* 0x0000000500007c02 */ /* 0x000fce0008000f00 */
.L_x_154:
[----:B--2---:R2:W3:Y:S02]  /*b720*/  SYNCS.PHASECHK.TRANS64.TRYWAIT P0, [R0+URZ], R3 ;  /* 0x00000003000075a7 */ /* 0x0044e400080011ff */
[----:B---3--:R-:W-:Y:S05]  /*b730*/  @!P0 NANOSLEEP.SYNCS 0x989680 ;  /* 0x009896800000895d */ /* 0x008fea0003900000 */
[----:B------:R-:W3:Y:S02]  /*b740*/  @!P0 SYNCS.PHASECHK.TRANS64 P0, [R0+URZ], R3 ;  /* 0x00000003000085a7 */ /* 0x000ee400080010ff */
[----:B---3--:R-:W-:Y:S05]  /*b750*/  @!P0 BRA `(.L_x_154) ;  /* 0xfffffffc00f08947 */ /* 0x008fea000383ffff */
[----:B------:R-:W-:Y:S05]  /*b760*/  BRA `(.L_x_155) ;  /* 0xffffff7c00b87947 */ /* 0x000fea000383ffff */
.L_x_64:
[----:B------:R-:W-:-:S07]  /*b770*/  MOV R0, UR7 ;  /* 0x0000000700007c02 */ /* 0x000fce0008000f00 */
.L_x_156:
[----:B--2---:R2:W3:Y:S02]  /*b780*/  SYNCS.PHASECHK.TRANS64.TRYWAIT P0, [R0+URZ], R3 ;  /* 0x00000003000075a7 */ /* 0x0044e400080011ff */
[----:B---3--:R-:W-:Y:S05]  /*b790*/  @!P0 NANOSLEEP.SYNCS 0x989680 ;  /* 0x009896800000895d */ /* 0x008fea0003900000 */
[----:B------:R-:W3:Y:S02]  /*b7a0*/  @!P0 SYNCS.PHASECHK.TRANS64 P0, [R0+URZ], R3 ;  /* 0x00000003000085a7 */ /* 0x000ee400080010ff */
[----:B---3--:R-:W-:Y:S05]  /*b7b0*/  @!P0 BRA `(.L_x_156) ;  /* 0xfffffffc00f08947 */ /* 0x008fea000383ffff */
[----:B------:R-:W-:Y:S05]  /*b7c0*/  BRA `(.L_x_157) ;  /* 0xffffff7c00c47947 */ /* 0x000fea000383ffff */
.L_x_69:
[----:B--2---:R2:W3:Y:S02]  /*b7d0*/  SYNCS.PHASECHK.TRANS64.TRYWAIT P0, [R0+URZ+0xc0], R3 ;  /* 0x0000c003000075a7 */ /* 0x0044e400080011ff */
[----:B---3--:R-:W-:Y:S05]  /*b7e0*/  @!P0 NANOSLEEP.SYNCS 0x989680 ;  /* 0x009896800000895d */ /* 0x008fea0003900000 */
[----:B------:R-:W3:Y:S02]  /*b7f0*/  @!P0 SYNCS.PHASECHK.TRANS64 P0, [R0+URZ+0xc0], R3 ;  /* 0x0000c003000085a7 */ /* 0x000ee400080010ff */
[----:B---3--:R-:W-:Y:S05]  /*b800*/  @!P0 BRA `(.L_x_69) ;  /* 0xfffffffc00f08947 */ /* 0x008fea000383ffff */
[----:B------:R-:W-:Y:S05]  /*b810*/  BRA `(.L_x_158) ;  /* 0xffffff8000d07947 */ /* 0x000fea000383ffff */
.L_x_72:
[----:B------:R-:W-:Y:S07]  /*b820*/  MOV R0, UR7 ;  /* 0x0000000700007c02 */ /* 0x000fee0008000f00 */
.L_x_159:
[----:B--2---:R2:W3:Y:S02]  /*b830*/  SYNCS.PHASECHK.TRANS64.TRYWAIT P0, [R0+URZ+0xb8], R3 ;  /* 0x0000b803000075a7 */ /* 0x0044e400080011ff */
[----:B---3--:R-:W-:Y:S05]  /*b840*/  @!P0 NANOSLEEP.SYNCS 0x989680 ;  /* 0x009896800000895d */ /* 0x008fea0003900000 */
[----:B------:R-:W3:Y:S02]  /*b850*/  @!P0 SYNCS.PHASECHK.TRANS64 P0, [R0+URZ+0xb8], R3 ;  /* 0x0000b803000085a7 */ /* 0x000ee400080010ff */
[----:B---3--:R-:W-:Y:S05]  /*b860*/  @!P0 BRA `(.L_x_159) ;  /* 0xfffffffc00f08947 */ /* 0x008fea000383ffff */
[----:B------:R-:W-:Y:S05]  /*b870*/  BRA `(.L_x_71) ;  /* 0xffffff8400b07947 */ /* 0x000fea000383ffff */
.L_x_75:
[----:B------:R-:W-:Y:S07]  /*b880*/  MOV R3, UR7 ;  /* 0x0000000700037c02 */ /* 0x000fee0008000f00 */
.L_x_160:
[----:B-1----:R1:W2:Y:S02]  /*b890*/  SYNCS.PHASECHK.TRANS64.TRYWAIT P0, [R3+URZ+0x90], R12 ;  /* 0x0000900c030075a7 */ /* 0x0022a400080011ff */
[----:B--2---:R-:W-:Y:S05]  /*b8a0*/  @!P0 NANOSLEEP.SYNCS 0x989680 ;  /* 0x009896800000895d */ /* 0x004fea0003900000 */
[----:B------:R-:W2:Y:S02]  /*b8b0*/  @!P0 SYNCS.PHASECHK.TRANS64 P0, [R3+URZ+0x90], R12 ;  /* 0x0000900c030085a7 */ /* 0x000ea400080010ff */
[----:B--2---:R-:W-:Y:S05]  /*b8c0*/  @!P0 BRA `(.L_x_160) ;  /* 0xfffffffc00f08947 */ /* 0x004fea000383ffff */
[----:B------:R-:W-:Y:S05]  /*b8d0*/  BRA `(.L_x_161) ;  /* 0xffffff8800287947 */ /* 0x000fea000383ffff */
.L_x_76:
[----:B-1----:R-:W-:Y:S07]  /*b8e0*/  MOV R3, UR7 ;  /* 0x0000000700037c02 */ /* 0x002fee0008000f00 */
.L_x_162:
[----:B-1----:R1:W2:Y:S02]  /*b8f0*/  SYNCS.PHASECHK.TRANS64.TRYWAIT P0, [R3+URZ+0x98], R12 ;  /* 0x0000980c030075a7 */ /* 0x0022a400080011ff */
[----:B--2---:R-:W-:Y:S05]  /*b900*/  @!P0 NANOSLEEP.SYNCS 0x989680 ;  /* 0x009896800000895d */ /* 0x004fea0003900000 */
[----:B------:R-:W2:Y:S02]  /*b910*/  @!P0 SYNCS.PHASECHK.TRANS64 P0, [R3+URZ+0x98], R12 ;  /* 0x0000980c030085a7 */ /* 0x000ea400080010ff */
[----:B--2---:R-:W-:Y:S05]  /*b920*/  @!P0 BRA `(.L_x_162) ;  /* 0xfffffffc00f08947 */ /* 0x004fea000383ffff */
[----:B------:R-:W-:Y:S05]  /*b930*/  BRA `(.L_x_163) ;  /* 0xffffff8800647947 */ /* 0x000fea000383ffff */
.L_x_77:
[----:B-1----:R-:W-:Y:S07]  /*b940*/  MOV R3, UR7 ;  /* 0x0000000700037c02 */ /* 0x002fee0008000f00 */
.L_x_164:
[----:B-1----:R1:W2:Y:S02]  /*b950*/  SYNCS.PHASECHK.TRANS64.TRYWAIT P0, [R3+URZ+0xa0], R12 ;  /* 0x0000a00c030075a7 */ /* 0x0022a400080011ff */
[----:B--2---:R-:W-:Y:S05]  /*b960*/  @!P0 NANOSLEEP.SYNCS 0x989680 ;  /* 0x009896800000895d */ /* 0x004fea0003900000 */
[----:B------:R-:W2:Y:S02]  /*b970*/  @!P0 SYNCS.PHASECHK.TRANS64 P0, [R3+URZ+0xa0], R12 ;  /* 0x0000a00c030085a7 */ /* 0x000ea400080010ff */
[----:B--2---:R-:W-:Y:S05]  /*b980*/  @!P0 BRA `(.L_x_164) ;  /* 0xfffffffc00f08947 */ /* 0x004fea000383ffff */
[----:B------:R-:W-:Y:S05]  /*b990*/  BRA `(.L_x_165) ;  /* 0xffffff8800ac7947 */ /* 0x000fea000383ffff */
.L_x_78:
[----:B------:R-:W-:Y:S07]  /*b9a0*/  MOV R3, UR7 ;  /* 0x0000000700037c02 */ /* 0x000fee0008000f00 */
.L_x_166:
[----:B-1----:R1:W2:Y:S02]  /*b9b0*/  SYNCS.PHASECHK.TRANS64.TRYWAIT P0, [R3+URZ+0xa8], R12 ;  /* 0x0000a80c030075a7 */ /* 0x0022a400080011ff */
[----:B--2---:R-:W-:Y:S05]  /*b9c0*/  @!P0 NANOSLEEP.SYNCS 0x989680 ;  /* 0x009896800000895d */ /* 0x004fea0003900000 */
[----:B------:R-:W2:Y:S02]  /*b9d0*/  @!P0 SYNCS.PHASECHK.TRANS64 P0, [R3+URZ+0xa8], R12 ;  /* 0x0000a80c030085a7 */ /* 0x000ea400080010ff */
[----:B--2---:R-:W-:Y:S05]  /*b9e0*/  @!P0 BRA `(.L_x_166) ;  /* 0xfffffffc00f08947 */ /* 0x004fea000383ffff */
[----:B------:R-:W-:Y:S05]  /*b9f0*/  BRA `(.L_x_167) ;  /* 0xffffff8c00347947 */ /* 0x000fea000383ffff */
.L_x_80:
[----:B------:R-:W-:-:S07]  /*ba00*/  MOV R0, UR7 ;  /* 0x0000000700007c02 */ /* 0x000fce0008000f00 */
.L_x_168:
[----:B-1----:R1:W3:Y:S02]  /*ba10*/  SYNCS.PHASECHK.TRANS64.TRYWAIT P0, [R0+URZ+0x90], R3 ;  /* 0x00009003000075a7 */ /* 0x0022e400080011ff */
[----:B---3--:R-:W-:Y:S05]  /*ba20*/  @!P0 NANOSLEEP.SYNCS 0x989680 ;  /* 0x009896800000895d */ /* 0x008fea0003900000 */
[----:B------:R-:W3:Y:S02]  /*ba30*/  @!P0 SYNCS.PHASECHK.TRANS64 P0, [R0+URZ+0x90], R3 ;  /* 0x00009003000085a7 */ /* 0x000ee400080010ff */
[----:B---3--:R-:W-:Y:S05]  /*ba40*/  @!P0 BRA `(.L_x_168) ;  /* 0xfffffffc00f08947 */ /* 0x008fea000383ffff */
[----:B------:R-:W-:Y:S05]  /*ba50*/  BRA `(.L_x_169) ;  /* 0xffffff8c00a47947 */ /* 0x000fea000383ffff */
.L_x_81:
[----:B-1----:R-:W-:-:S07]  /*ba60*/  MOV R0, UR7 ;  /* 0x0000000700007c02 */ /* 0x002fce0008000f00 */
.L_x_170:
[----:B-1----:R1:W3:Y:S02]  /*ba70*/  SYNCS.PHASECHK.TRANS64.TRYWAIT P0, [R0+URZ+0x98], R3 ;  /* 0x00009803000075a7 */ /* 0x0022e400080011ff */
[----:B---3--:R-:W-:Y:S05]  /*ba80*/  @!P0 NANOSLEEP.SYNCS 0x989680 ;  /* 0x009896800000895d */ /* 0x008fea0003900000 */
[----:B------:R-:W3:Y:S02]  /*ba90*/  @!P0 SYNCS.PHASECHK.TRANS64 P0, [R0+URZ+0x98], R3 ;  /* 0x00009803000085a7 */ /* 0x000ee400080010ff */
[----:B---3--:R-:W-:Y:S05]  /*baa0*/  @!P0 BRA `(.L_x_170) ;  /* 0xfffffffc00f08947 */ /* 0x008fea000383ffff */
[----:B------:R-:W-:Y:S05]  /*bab0*/  BRA `(.L_x_171) ;  /* 0xffffff8c00947947 */ /* 0x000fea000383ffff */
.L_x_82:
[----:B-1----:R-:W-:-:S07]  /*bac0*/  MOV R0, UR7 ;  /* 0x0000000700007c02 */ /* 0x002fce0008000f00 */
.L_x_172:
[----:B-1----:R1:W3:Y:S02]  /*bad0*/  SYNCS.PHASECHK.TRANS64.TRYWAIT P0, [R0+URZ+0xa0], R3 ;  /* 0x0000a003000075a7 */ /* 0x0022e400080011ff */
[----:B---3--:R-:W-:Y:S05]  /*bae0*/  @!P0 NANOSLEEP.SYNCS 0x989680 ;  /* 0x009896800000895d */ /* 0x008fea0003900000 */
[----:B------:R-:W3:Y:S02]  /*baf0*/  @!P0 SYNCS.PHASECHK.TRANS64 P0, [R0+URZ+0xa0], R3 ;  /* 0x0000a003000085a7 */ /* 0x000ee400080010ff */
[----:B---3--:R-:W-:Y:S05]  /*bb00*/  @!P0 BRA `(.L_x_172) ;  /* 0xfffffffc00f08947 */ /* 0x008fea000383ffff */
[----:B------:R-:W-:Y:S05]  /*bb10*/  BRA `(.L_x_173) ;  /* 0xffffff8c00847947 */ /* 0x000fea000383ffff */
.L_x_84:
[----:B--2---:R2:W4:Y:S02]  /*bb20*/  SYNCS.PHASECHK.TRANS64.TRYWAIT P0, [R0+URZ+0xc0], R3 ;  /* 0x0000c003000075a7 */ /* 0x00452400080011ff */
[----:B----4-:R-:W-:Y:S05]  /*bb30*/  @!P0 NANOSLEEP.SYNCS 0x989680 ;  /* 0x009896800000895d */ /* 0x010fea0003900000 */
[----:B------:R-:W4:Y:S02]  /*bb40*/  @!P0 SYNCS.PHASECHK.TRANS64 P0, [R0+URZ+0xc0], R3 ;  /* 0x0000c003000085a7 */ /* 0x000f2400080010ff */
[----:B----4-:R-:W-:Y:S05]  /*bb50*/  @!P0 BRA `(.L_x_84) ;  /* 0xfffffffc00f08947 */ /* 0x010fea000383ffff */
[----:B------:R-:W-:Y:S05]  /*bb60*/  BRA `(.L_x_174) ;  /* 0xffffff90004c7947 */ /* 0x000fea000383ffff */
.L_x_95:
[----:B-1----:R1:W3:Y:S02]  /*bb70*/  SYNCS.PHASECHK.TRANS64.TRYWAIT P1, [R3+URZ+0x70], R0 ;  /* 0x00007000030075a7 */ /* 0x0022e400080211ff */
[----:B---3--:R-:W-:Y:S05]  /*bb80*/  @!P1 NANOSLEEP.SYNCS 0x989680 ;  /* 0x009896800000995d */ /* 0x008fea0003900000 */
[----:B------:R-:W3:Y:S02]  /*bb90*/  @!P1 SYNCS.PHASECHK.TRANS64 P1, [R3+URZ+0x70], R0 ;  /* 0x00007000030095a7 */ /* 0x000ee400080210ff */
[----:B---3--:R-:W-:Y:S05]  /*bba0*/  @!P1 BRA `(.L_x_95) ;  /* 0xfffffffc00f09947 */ /* 0x008fea000383ffff */
[----:B------:R-:W-:Y:S05]  /*bbb0*/  BRA `(.L_x_94) ;  /* 0xffffff9c00707947 */ /* 0x000fea000383ffff */
.L_x_97:
[----:B-1----:R1:W4:Y:S02]  /*bbc0*/  SYNCS.PHASECHK.TRANS64.TRYWAIT P0, [R193+URZ+0xe0], R2 ;  /* 0x0000e002c10075a7 */ /* 0x00232400080011ff */
[----:B----4-:R-:W-:Y:S05]  /*bbd0*/  @!P0 NANOSLEEP.SYNCS 0x989680 ;  /* 0x009896800000895d */ /* 0x010fea0003900000 */
[----:B------:R-:W4:Y:S02]  /*bbe0*/  @!P0 SYNCS.PHASECHK.TRANS64 P0, [R193+URZ+0xe0], R2 ;  /* 0x0000e002c10085a7 */ /* 0x000f2400080010ff */
[----:B----4-:R-:W-:Y:S05]  /*bbf0*/  @!P0 BRA `(.L_x_97) ;  /* 0xfffffffc00f08947 */ /* 0x010fea000383ffff */
[----:B------:R-:W-:Y:S05]  /*bc00*/  BRA `(.L_x_96) ;  /* 0xffffff9c00cc7947 */ /* 0x000fea000383ffff */
.L_x_106:
[----:B--2---:R2:W3:Y:S02]  /*bc10*/  SYNCS.PHASECHK.TRANS64.TRYWAIT P0, [R204+URZ+0x70], R3 ;  /* 0x00007003cc0075a7 */ /* 0x0044e400080011ff */
[----:B---3--:R-:W-:Y:S05]  /*bc20*/  @!P0 NANOSLEEP.SYNCS 0x989680 ;  /* 0x009896800000895d */ /* 0x008fea0003900000 */
[----:B------:R-:W3:Y:S02]  /*bc30*/  @!P0 SYNCS.PHASECHK.TRANS64 P0, [R204+URZ+0x70], R3 ;  /* 0x00007003cc0085a7 */ /* 0x000ee400080010ff */
[----:B---3--:R-:W-:Y:S05]  /*bc40*/  @!P0 BRA `(.L_x_106) ;  /* 0xfffffffc00f08947 */ /* 0x008fea000383ffff */
[----:B------:R-:W-:Y:S05]  /*bc50*/  BRA `(.L_x_105) ;  /* 0xffffffb000d87947 */ /* 0x000fea000383ffff */
.L_x_115:
[----:B--2---:R2:W3:Y:S02]  /*bc60*/  SYNCS.PHASECHK.TRANS64.TRYWAIT P0, [R0+URZ+0x70], R5 ;  /* 0x00007005000075a7 */ /* 0x0044e400080011ff */
[----:B---3--:R-:W-:Y:S05]  /*bc70*/  @!P0 NANOSLEEP.SYNCS 0x989680 ;  /* 0x009896800000895d */ /* 0x008fea0003900000 */
[----:B------:R-:W3:Y:S02]  /*bc80*/  @!P0 SYNCS.PHASECHK.TRANS64 P0, [R0+URZ+0x70], R5 ;  /* 0x00007005000085a7 */ /* 0x000ee400080010ff */
[----:B---3--:R-:W-:Y:S05]  /*bc90*/  @!P0 BRA `(.L_x_115) ;  /* 0xfffffffc00f08947 */ /* 0x008fea000383ffff */
[----:B------:R-:W-:Y:S05]  /*bca0*/  BRA `(.L_x_114) ;  /* 0xffffffc800307947 */ /* 0x000fea000383ffff */
.L_x_124:
[----:B--2---:R2:W3:Y:S02]  /*bcb0*/  SYNCS.PHASECHK.TRANS64.TRYWAIT P0, [R0+URZ+0x70], R3 ;  /* 0x00007003000075a7 */ /* 0x0044e400080011ff */
[----:B---3--:R-:W-:Y:S05]  /*bcc0*/  @!P0 NANOSLEEP.SYNCS 0x989680 ;  /* 0x009896800000895d */ /* 0x008fea0003900000 */
[----:B------:R-:W3:Y:S02]  /*bcd0*/  @!P0 SYNCS.PHASECHK.TRANS64 P0, [R0+URZ+0x70], R3 ;  /* 0x00007003000085a7 */ /* 0x000ee400080010ff */
[----:B---3--:R-:W-:Y:S05]  /*bce0*/  @!P0 BRA `(.L_x_124) ;  /* 0xfffffffc00f08947 */ /* 0x008fea000383ffff */
[----:B------:R-:W-:Y:S05]  /*bcf0*/  BRA `(.L_x_123) ;  /* 0xffffffdc00947947 */ /* 0x000fea000383ffff */
        .weak           $__internal_0_$__cuda_sm10x_tcgen05_guardrail_trap_col_being_dealloced_not_returned_by_alloc
        .type           $__internal_0_$__cuda_sm10x_tcgen05_guardrail_trap_col_being_dealloced_not_returned_by_alloc,@function
        .size           $__internal_0_$__cuda_sm10x_tcgen05_guardrail_trap_col_being_dealloced_not_returned_by_alloc,($__internal_1_$__cuda_sm10x_tcgen05_guardrail_trap_phase_invalid_during_alloc - $__internal_0_$__cuda_sm10x_tcgen05_guardrail_trap_col_being_dealloced_not_returned_by_alloc)
$__internal_0_$__cuda_sm10x_tcgen05_guardrail_trap_col_being_dealloced_not_returned_by_alloc:
[----:B------:R-:W-:Y:S05]  /*bd00*/  BPT.TRAP 0x1 ;  /* 0x000000040000795c */ /* 0x000fea0000300000 */
[----:B------:R-:W-:-:S04]  /*bd10*/  HFMA2 R3, -RZ, RZ, 0, 0 ;  /* 0x00000000ff037431 */ /* 0x000fc800000001ff */
[----:B------:R-:W-:Y:S05]  /*bd20*/  RET.REL.NODEC R2 `(_ZN7cutlass13device_kernelINS_4gemm6kernel13GemmUniversalIN4cute5tupleIJiiiiEEENS1_10collective13CollectiveMmaINS1_35MainloopSm100TmaUmmaWarpSpecializedILi7ELi2ELi2ENS5_IJNS4_1CILi1EEESB_SB_EEEEENS5_IJNSA_ILi128EEENSA_ILi256EEENSA_ILi64EEEEEENS_12float_e4m3_tENS5_IJlSB_lEEESI_SJ_NS4_8TiledMMAINS4_8MMA_AtomIJNS4_10MMA_TraitsINS4_19SM100_MMA_F8F6F4_SSEJSI_SI_fSE_SF_NS4_17integral_constantINS4_4UMMA5MajorELSQ_0EEESR_NSO_INSP_7ScaleInELSS_0EEEST_EEEEEENS4_6LayoutISC_NS5_IJNSA_ILi0EEESX_SX_EEEEENS5_IJNS4_10UnderscoreES10_S10_EEEEENS4_13SM90_TMA_LOADENS4_14ComposedLayoutINS4_7SwizzleILi2ELi4ELi3EEENS4_18smem_ptr_flag_bitsILi8EEENSW_INS5_IJNSA_ILi8EEESG_EEENS5_IJSG_SB_EEEEEEEvNS4_8identityES13_S1D_vS1E_EENS_8epilogue10collective18CollectiveEpilogueINS1G_23Sm100TmaWarpSpecializedILi4ELi2ELi64ELb0ELb0EEEJSH_NS5_IJNSW_ISE_SB_EENSW_ISG_SB_EEEEESI_SJ_SI_SJ_NS1G_6fusion15FusionCallbacksIS1K_NS1O_17LinearCombinationISI_fSI_fLNS_15FloatRoundStyleE2EEESH_S1N_JEEENS4_5SM1004TMEM4LOAD26SM100_TMEM_LOAD_32dp32b64xES13_S1D_NS4_39AutoVectorizingCopyWithAssumedAlignmentILi128EEENS4_14SM90_TMA_STOREES1D_S1Z_S1Z_EEEvvEEEEvNT_6ParamsE) ;  /* 0xffffff4002b47950 */ /* 0x000fea0003c3ffff */
        .weak           $__internal_1_$__cuda_sm10x_tcgen05_guardrail_trap_phase_invalid_during_alloc
        .type           $__internal_1_$__cuda_sm10x_tcgen05_guardrail_trap_phase_invalid_during_alloc,@function
        .size           $__internal_1_$__cuda_sm10x_tcgen05_guardrail_trap_phase_invalid_during_alloc,($__internal_2_$__cuda_sm10x_tcgen05_guardrail_trap_unallocated_columns_being_dealloced - $__internal_1_$__cuda_sm10x_tcgen05_guardrail_trap_phase_invalid_during_alloc)
$__internal_1_$__cuda_sm10x_tcgen05_guardrail_trap_phase_invalid_during_alloc:
[----:B------:R-:W-:Y:S05]  /*bd30*/  BPT.TRAP 0x1 ;  /* 0x000000040000795c */ /* 0x000fea0000300000 */
[----:B------:R-:W-:-:S04]  /*bd40*/  MOV R3, 0x0 ;  /* 0x0000000000037802 */ /* 0x000fc80000000f00 */
[----:B------:R-:W-:Y:S05]  /*bd50*/  RET.REL.NODEC R2 `(_ZN7cutlass13device_kernelINS_4gemm6kernel13GemmUniversalIN4cute5tupleIJiiiiEEENS1_10collective13CollectiveMmaINS1_35MainloopSm100TmaUmmaWarpSpecializedILi7ELi2ELi2ENS5_IJNS4_1CILi1EEESB_SB_EEEEENS5_IJNSA_ILi128EEENSA_ILi256EEENSA_ILi64EEEEEENS_12float_e4m3_tENS5_IJlSB_lEEESI_SJ_NS4_8TiledMMAINS4_8MMA_AtomIJNS4_10MMA_TraitsINS4_19SM100_MMA_F8F6F4_SSEJSI_SI_fSE_SF_NS4_17integral_constantINS4_4UMMA5MajorELSQ_0EEESR_NSO_INSP_7ScaleInELSS_0EEEST_EEEEEENS4_6LayoutISC_NS5_IJNSA_ILi0EEESX_SX_EEEEENS5_IJNS4_10UnderscoreES10_S10_EEEEENS4_13SM90_TMA_LOADENS4_14ComposedLayoutINS4_7SwizzleILi2ELi4ELi3EEENS4_18smem_ptr_flag_bitsILi8EEENSW_INS5_IJNSA_ILi8EEESG_EEENS5_IJSG_SB_EEEEEEEvNS4_8identityES13_S1D_vS1E_EENS_8epilogue10collective18CollectiveEpilogueINS1G_23Sm100TmaWarpSpecializedILi4ELi2ELi64ELb0ELb0EEEJSH_NS5_IJNSW_ISE_SB_EENSW_ISG_SB_EEEEESI_SJ_SI_SJ_NS1G_6fusion15FusionCallbacksIS1K_NS1O_17LinearCombinationISI_fSI_fLNS_15FloatRoundStyleE2EEESH_S1N_JEEENS4_5SM1004TMEM4LOAD26SM100_TMEM_LOAD_32dp32b64xES13_S1D_NS4_39AutoVectorizingCopyWithAssumedAlignmentILi128EEENS4_14SM90_TMA_STOREES1D_S1Z_S1Z_EEEvvEEEEvNT_6ParamsE) ;  /* 0xffffff4002a87950 */ /* 0x000fea0003c3ffff */
        .weak           $__internal_2_$__cuda_sm10x_tcgen05_guardrail_trap_unallocated_columns_being_dealloced
        .type           $__internal_2_$__cuda_sm10x_tcgen05_guardrail_trap_unallocated_columns_being_dealloced,@function
        .size           $__internal_2_$__cuda_sm10x_tcgen05_guardrail_trap_unallocated_columns_being_dealloced,(.L_x_176 - $__internal_2_$__cuda_sm10x_tcgen05_guardrail_trap_unallocated_columns_being_dealloced)
$__internal_2_$__cuda_sm10x_tcgen05_guardrail_trap_unallocated_columns_being_dealloced:
[----:B------:R-:W-:Y:S05]  /*bd60*/  BPT.TRAP 0x1 ;  /* 0x000000040000795c */ /* 0x000fea0000300000 */
[----:B------:R-:W-:-:S04]  /*bd70*/  HFMA2 R3, -RZ, RZ, 0, 0 ;  /* 0x00000000ff037431 */ /* 0x000fc800000001ff */
[----:B------:R-:W-:Y:S05]  /*bd80*/  RET.REL.NODEC R2 `(_ZN7cutlass13device_kernelINS_4gemm6kernel13GemmUniversalIN4cute5tupleIJiiiiEEENS1_10collective13CollectiveMmaINS1_35MainloopSm100TmaUmmaWarpSpecializedILi7ELi2ELi2ENS5_IJNS4_1CILi1EEESB_SB_EEEEENS5_IJNSA_ILi128EEENSA_ILi256EEENSA_ILi64EEEEEENS_12float_e4m3_tENS5_IJlSB_lEEESI_SJ_NS4_8TiledMMAINS4_8MMA_AtomIJNS4_10MMA_TraitsINS4_19SM100_MMA_F8F6F4_SSEJSI_SI_fSE_SF_NS4_17integral_constantINS4_4UMMA5MajorELSQ_0EEESR_NSO_INSP_7ScaleInELSS_0EEEST_EEEEEENS4_6LayoutISC_NS5_IJNSA_ILi0EEESX_SX_EEEEENS5_IJNS4_10UnderscoreES10_S10_EEEEENS4_13SM90_TMA_LOADENS4_14ComposedLayoutINS4_7SwizzleILi2ELi4ELi3EEENS4_18smem_ptr_flag_bitsILi8EEENSW_INS5_IJNSA_ILi8EEESG_EEENS5_IJSG_SB_EEEEEEEvNS4_8identityES13_S1D_vS1E_EENS_8epilogue10collective18CollectiveEpilogueINS1G_23Sm100TmaWarpSpecializedILi4ELi2ELi64ELb0ELb0EEEJSH_NS5_IJNSW_ISE_SB_EENSW_ISG_SB_EEEEESI_SJ_SI_SJ_NS1G_6fusion15FusionCallbacksIS1K_NS1O_17LinearCombinationISI_fSI_fLNS_15FloatRoundStyleE2EEESH_S1N_JEEENS4_5SM1004TMEM4LOAD26SM100_TMEM_LOAD_32dp32b64xES13_S1D_NS4_39AutoVectorizingCopyWithAssumedAlignmentILi128EEENS4_14SM90_TMA_STOREES1D_S1Z_S1Z_EEEvvEEEEvNT_6ParamsE) ;  /* 0xffffff40029c7950 */ /* 0x000fea0003c3ffff */
.L_x_175:
[----:B------:R-:W-:-:S00]  /*bd90*/  BRA `(.L_x_175) ;  /* 0xfffffffc00fc7947 */ /* 0x000fc0000383ffff */
[----:B------:R-:W-:-:S00]  /*bda0*/  NOP ;  /* 0x0000000000007918 */ /* 0x000fc00000000000 */
        /* <DEDUP_REMOVED lines=13> */
.L_x_176:


//--------------------- .nv.global.init           --------------------------
	.section	.nv.global.init,"aw",@progbits
.nv.global.init:
	.type		$str$27,@object
	.size		$str$27,($str$28 - $str$27)
$str$27:
        /*0000*/ 	.byte	0x28, 0x61, 0x64, 0x64, 0x72, 0x65, 0x73, 0x73, 0x20, 0x26, 0x20, 0x6d, 0x61, 0x73, 0x6b, 0x29
        /*0010*/ 	.byte	0x20, 0x3d, 0x3d, 0x20, 0x30, 0x00
	.type		$str$28,@object
	.size		$str$28,($str$26 - $str$28)
$str$28:
        /*0016*/ 	.byte	0x2f, 0x74, 0x6d, 0x70, 0x2f, 0x63, 0x75, 0x74, 0x6c, 0x61, 0x73, 0x73, 0x5f, 0x73, 0x77, 0x65
        /*0026*/ 	.byte	0x65, 0x70, 0x5f, 0x73, 0x72, 0x63, 0x2f, 0x69, 0x6e, 0x63, 0x6c, 0x75, 0x64, 0x65, 0x2f, 0x63
        /*0036*/ 	.byte	0x75, 0x74, 0x65, 0x2f, 0x70, 0x6f, 0x69, 0x6e, 0x74, 0x65, 0x72, 0x5f, 0x66, 0x6c, 0x61, 0x67
        /*0046*/ 	.byte	0x67, 0x65, 0x64, 0x2e, 0x68, 0x70, 0x70, 0x00
	.type		$str$26,@object
	.size		$str$26,($str$25 - $str$26)
$str$26:
        /*004e*/ 	.byte	0x2f, 0x74, 0x6d, 0x70, 0x2f, 0x63, 0x75, 0x74, 0x6c, 0x61, 0x73, 0x73, 0x5f, 0x73, 0x77, 0x65
        /*005e*/ 	.byte	0x65, 0x70, 0x5f, 0x73, 0x72, 0x63, 0x2f, 0x69, 0x6e, 0x63, 0x6c, 0x75, 0x64, 0x65, 0x2f, 0x63
        /*006e*/ 	.byte	0x75, 0x74, 0x65, 0x2f, 0x61, 0x74, 0x6f, 0x6d, 0x2f, 0x63, 0x6f, 0x70, 0x79, 0x5f, 0x74, 0x72
        /*007e*/ 	.byte	0x61, 0x69, 0x74, 0x73, 0x5f, 0x73, 0x6d, 0x31, 0x30, 0x30, 0x2e, 0x68, 0x70, 0x70, 0x00
	.type		$str$25,@object
	.size		$str$25,(__unnamed_1 - $str$25)
$str$25:
        /*008d*/ 	.byte	0x28, 0x28, 0x75, 0x69, 0x6e, 0x74, 0x33, 0x32, 0x5f, 0x74, 0x28, 0x74, 0x68, 0x72, 0x65, 0x61
        /*009d*/ 	.byte	0x64, 0x49, 0x64, 0x78, 0x2e, 0x78, 0x29, 0x20, 0x2f, 0x20, 0x33, 0x32, 0x29, 0x20, 0x25, 0x20
        /*00ad*/ 	.byte	0x34, 0x29, 0x20, 0x3d, 0x3d, 0x20, 0x28, 0x28, 0x28, 0x74, 0x6d, 0x65, 0x6d, 0x5f, 0x61, 0x64
        /*00bd*/ 	.byte	0x64, 0x72, 0x20, 0x3e, 0x3e, 0x20, 0x31, 0x36, 0x29, 0x20, 0x2f, 0x20, 0x33, 0x32, 0x29, 0x20
        /*00cd*/ 	.byte	0x25, 0x20, 0x34, 0x29, 0x00
	.type		__unnamed_1,@object
	.size		__unnamed_1,(__unnamed_2 - __unnamed_1)
__unnamed_1:
        /*00d2*/ 	.byte	0x61, 0x75, 0x74, 0x6f, 0x20, 0x63, 0x75, 0x74, 0x65, 0x3a, 0x3a, 0x61, 0x73, 0x5f, 0x70, 0x6f
        /* <DEDUP_REMOVED lines=24> */
        /*0262*/ 	.byte	0x43, 0x3c, 0x38, 0x31, 0x39, 0x32, 0x3e, 0x3e, 0x3e, 0x3e, 0x5d, 0x00
	.type		__unnamed_2,@object
	.size		__unnamed_2,(__unnamed_3 - __unnamed_2)
__unnamed_2:
        /* <DEDUP_REMOVED lines=26> */
	.type		__unnamed_3,@object
	.size		__unnamed_3,(.L_3 - __unnamed_3)
__unnamed_3:
        /* <DEDUP_REMOVED lines=42> */
        /*06aa*/ 	.byte	0x3e, 0x3e, 0x3e, 0x3e, 0x5d, 0x00
.L_3:


//--------------------- .nv.shared._ZN7cutlass13device_kernelINS_4gemm6kernel13GemmUniversalIN4cute5tupleIJiiiiEEENS1_10collective13CollectiveMmaINS1_35MainloopSm100TmaUmmaWarpSpecializedILi7ELi2ELi2ENS5_IJNS4_1CILi1EEESB_SB_EEEEENS5_IJNSA_ILi128EEENSA_ILi256EEENSA_ILi64EEEEEENS_12float_e4m3_tENS5_IJlSB_lEEESI_SJ_NS4_8TiledMMAINS4_8MMA_AtomIJNS4_10MMA_TraitsINS4_19SM100_MMA_F8F6F4_SSEJSI_SI_fSE_SF_NS4_17integral_constantINS4_4UMMA5MajorELSQ_0EEESR_NSO_INSP_7ScaleInELSS_0EEEST_EEEEEENS4_6LayoutISC_NS5_IJNSA_ILi0EEESX_SX_EEEEENS5_IJNS4_10UnderscoreES10_S10_EEEEENS4_13SM90_TMA_LOADENS4_14ComposedLayoutINS4_7SwizzleILi2ELi4ELi3EEENS4_18smem_ptr_flag_bitsILi8EEENSW_INS5_IJNSA_ILi8EEESG_EEENS5_IJSG_SB_EEEEEEEvNS4_8identityES13_S1D_vS1E_EENS_8epilogue10collective18CollectiveEpilogueINS1G_23Sm100TmaWarpSpecializedILi4ELi2ELi64ELb0ELb0EEEJSH_NS5_IJNSW_ISE_SB_EENSW_ISG_SB_EEEEESI_SJ_SI_SJ_NS1G_6fusion15FusionCallbacksIS1K_NS1O_17LinearCombinationISI_fSI_fLNS_15FloatRoundStyleE2EEESH_S1N_JEEENS4_5SM1004TMEM4LOAD26SM100_TMEM_LOAD_32dp32b64xES13_S1D_NS4_39AutoVectorizingCopyWithAssumedAlignmentILi128EEENS4_14SM90_TMA_STOREES1D_S1Z_S1Z_EEEvvEEEEvNT_6ParamsE --------------------------
	.section	.nv.shared._ZN7cutlass13device_kernelINS_4gemm6kernel13GemmUniversalIN4cute5tupleIJiiiiEEENS1_10collective13CollectiveMmaINS1_35MainloopSm100TmaUmmaWarpSpecializedILi7ELi2ELi2ENS5_IJNS4_1CILi1EEESB_SB_EEEEENS5_IJNSA_ILi128EEENSA_ILi256EEENSA_ILi64EEEEEENS_12float_e4m3_tENS5_IJlSB_lEEESI_SJ_NS4_8TiledMMAINS4_8MMA_AtomIJNS4_10MMA_TraitsINS4_19SM100_MMA_F8F6F4_SSEJSI_SI_fSE_SF_NS4_17integral_constantINS4_4UMMA5MajorELSQ_0EEESR_NSO_INSP_7ScaleInELSS_0EEEST_EEEEEENS4_6LayoutISC_NS5_IJNSA_ILi0EEESX_SX_EEEEENS5_IJNS4_10UnderscoreES10_S10_EEEEENS4_13SM90_TMA_LOADENS4_14ComposedLayoutINS4_7SwizzleILi2ELi4ELi3EEENS4_18smem_ptr_flag_bitsILi8EEENSW_INS5_IJNSA_ILi8EEESG_EEENS5_IJSG_SB_EEEEEEEvNS4_8identityES13_S1D_vS1E_EENS_8epilogue10collective18CollectiveEpilogueINS1G_23Sm100TmaWarpSpecializedILi4ELi2ELi64ELb0ELb0EEEJSH_NS5_IJNSW_ISE_SB_EENSW_ISG_SB_EEEEESI_SJ_SI_SJ_NS1G_6fusion15FusionCallbacksIS1K_NS1O_17LinearCombinationISI_fSI_fLNS_15FloatRoundStyleE2EEESH_S1N_JEEENS4_5SM1004TMEM4LOAD26SM100_TMEM_LOAD_32dp32b64xES13_S1D_NS4_39AutoVectorizingCopyWithAssumedAlignmentILi128EEENS4_14SM90_TMA_STOREES1D_S1Z_S1Z_EEEvvEEEEvNT_6ParamsE,"aw",@nobits
	.sectionflags	@""
	.align	16
	.zero		1024


//--------------------- .nv.shared.reserved.0     --------------------------
	.section	.nv.shared.reserved.0,"aw",@nobits
	.weak		__nv_reservedSMEM_offset_0_alias
	.size		__nv_reservedSMEM_offset_0_alias, 0, 64
	.other		__nv_reservedSMEM_offset_0_alias,@"STO_CUDA_RESERVED_SHARED STV_DEFAULT"
__nv_reservedSMEM_offset_0_alias:
	.zero		0
.nv.shared.reserved.0:
	.zero		64
	.weak		__nv_reservedSMEM_tcgen05_partition
	.type		__nv_reservedSMEM_tcgen05_partition,@object
	.size		__nv_reservedSMEM_tcgen05_partition,(.L_0 - __nv_reservedSMEM_tcgen05_partition)
__nv_reservedSMEM_tcgen05_partition:
	.zero		32
.L_0:


//--------------------- .nv.global                --------------------------
	.section	.nv.global,"aw",@nobits
.nv.global:
	.type		_ZN40_INTERNAL_f86ef15d_4_k_cu_ea2465e3_306734cute1_E,@object
	.size		_ZN40_INTERNAL_f86ef15d_4_k_cu_ea2465e3_306734cute1_E,(_ZN40_INTERNAL_f86ef15d_4_k_cu_ea2465e3_306734cuda3std3__45__cpo6cbeginE - _ZN40_INTERNAL_f86ef15d_4_k_cu_ea2465e3_306734cute1_E)
_ZN40_INTERNAL_f86ef15d_4_k_cu_ea2465e3_306734cute1_E:
	.zero		1
	.type		_ZN40_INTERNAL_f86ef15d_4_k_cu_ea2465e3_306734cuda3std3__45__cpo6cbeginE,@object
	.size		_ZN40_INTERNAL_f86ef15d_4_k_cu_ea2465e3_306734cuda3std3__45__cpo6cbeginE,(_ZN40_INTERNAL_f86ef15d_4_k_cu_ea2465e3_306734cuda3std3__48in_placeE - _ZN40_INTERNAL_f86ef15d_4_k_cu_ea2465e3_306734cuda3std3__45__cpo6cbeginE)
_ZN40_INTERNAL_f86ef15d_4_k_cu_ea2465e3_306734cuda3std3__45__cpo6cbeginE:
	.zero		1
	.type		_ZN40_INTERNAL_f86ef15d_4_k_cu_ea2465e3_306734cuda3std3__48in_placeE,@object
	.size		_ZN40_INTERNAL_f86ef15d_4_k_cu_ea2465e3_306734cuda3std3__48in_placeE,(_ZN40_INTERNAL_f86ef15d_4_k_cu_ea2465e3_306734cuda3std6ranges3__45__cpo9iter_moveE - _ZN40_INTERNAL_f86ef15d_4_k_cu_ea2465e3_306734cuda3std3__48in_placeE)
_ZN40_INTERNAL_f86ef15d_4_k_cu_ea2465e3_306734cuda3std3__48in_placeE:
	.zero		1
	.type		_ZN40_INTERNAL_f86ef15d_4_k_cu_ea2465e3_306734cuda3std6ranges3__45__cpo9iter_moveE,@object
	.size		_ZN40_INTERNAL_f86ef15d_4_k_cu_ea2465e3_306734cuda3std6ranges3__45__cpo9iter_moveE,(_ZN40_INTERNAL_f86ef15d_4_k_cu_ea2465e3_306734cuda3std3__45__cpo5beginE - _ZN40_INTERNAL_f86ef15d_4_k_cu_ea2465e3_306734cuda3std6ranges3__45__cpo9iter_moveE)
_ZN40_INTERNAL_f86ef15d_4_k_cu_ea2465e3_306734cuda3std6ranges3__45__cpo9iter_moveE:
	.zero		1
	.type		_ZN40_INTERNAL_f86ef15d_4_k_cu_ea2465e3_306734cuda3std3__45__cpo5beginE,@object
	.size		_ZN40_INTERNAL_f86ef15d_4_k_cu_ea2465e3_306734cuda3std3__45__cpo5beginE,(_ZN40_INTERNAL_f86ef15d_4_k_cu_ea2465e3_306734cuda3std3__442_GLOBAL__N__f86ef15d_4_k_cu_ea2465e3_306736ignoreE - _ZN40_INTERNAL_f86ef15d_4_k_cu_ea2465e3_306734cuda3std3__45__cpo5beginE)
_ZN40_INTERNAL_f86ef15d_4_k_cu_ea2465e3_306734cuda3std3__45__cpo5beginE:
	.zero		1
	.type		_ZN40_INTERNAL_f86ef15d_4_k_cu_ea2465e3_306734cuda3std3__442_GLOBAL__N__f86ef15d_4_k_cu_ea2465e3_306736ignoreE,@object
	.size		_ZN40_INTERNAL_f86ef15d_4_k_cu_ea2465e3_306734cuda3std3__442_GLOBAL__N__f86ef15d_4_k_cu_ea2465e3_306736ignoreE,(_ZN40_INTERNAL_f86ef15d_4_k_cu_ea2465e3_306734cute7productE - _ZN40_INTERNAL_f86ef15d_4_k_cu_ea2465e3_306734cuda3std3__442_GLOBAL__N__f86ef15d_4_k_cu_ea2465e3_306736ignoreE)
_ZN40_INTERNAL_f86ef15d_4_k_cu_ea2465e3_306734cuda3std3__442_GLOBAL__N__f86ef15d_4_k_cu_ea2465e3_306736ignoreE:
	.zero		1
	.type		_ZN40_INTERNAL_f86ef15d_4_k_cu_ea2465e3_306734cute7productE,@object
	.size		_ZN40_INTERNAL_f86ef15d_4_k_cu_ea2465e3_306734cute7productE,(_ZN40_INTERNAL_f86ef15d_4_k_cu_ea2465e3_306734cuda3std3__45__cpo3endE - _ZN40_INTERNAL_f86ef15d_4_k_cu_ea2465e3_306734cute7productE)
_ZN40_INTERNAL_f86ef15d_4_k_cu_ea2465e3_306734cute7productE:
	.zero		1
	.type		_ZN40_INTERNAL_f86ef15d_4_k_cu_ea2465e3_306734cuda3std3__45__cpo3endE,@object
	.size		_ZN40_INTERNAL_f86ef15d_4_k_cu_ea2465e3_306734cuda3std3__45__cpo3endE,(_ZN40_INTERNAL_f86ef15d_4_k_cu_ea2465e3_306734cuda3std3__419piecewise_constructE - _ZN40_INTERNAL_f86ef15d_4_k_cu_ea2465e3_306734cuda3std3__45__cpo3endE)
_ZN40_INTERNAL_f86ef15d_4_k_cu_ea2465e3_306734cuda3std3__45__cpo3endE:
	.zero		1
	.type		_ZN40_INTERNAL_f86ef15d_4_k_cu_ea2465e3_306734cuda3std3__419piecewise_constructE,@object
	.size		_ZN40_INTERNAL_f86ef15d_4_k_cu_ea2465e3_306734cuda3std3__419piecewise_constructE,(_ZN40_INTERNAL_f86ef15d_4_k_cu_ea2465e3_306734cuda3std3__45__cpo4cendE - _ZN40_INTERNAL_f86ef15d_4_k_cu_ea2465e3_306734cuda3std3__419piecewise_constructE)
_ZN40_INTERNAL_f86ef15d_4_k_cu_ea2465e3_306734cuda3std3__419piecewise_constructE:
	.zero		1
	.type		_ZN40_INTERNAL_f86ef15d_4_k_cu_ea2465e3_306734cuda3std3__45__cpo4cendE,@object
	.size		_ZN40_INTERNAL_f86ef15d_4_k_cu_ea2465e3_306734cuda3std3__45__cpo4cendE,(_ZN40_INTERNAL_f86ef15d_4_k_cu_ea2465e3_306734cuda3std6ranges3__45__cpo4swapE - _ZN40_INTERNAL_f86ef15d_4_k_cu_ea2465e3_306734cuda3std3__45__cpo4cendE)
_ZN40_INTERNAL_f86ef15d_4_k_cu_ea2465e3_306734cuda3std3__45__cpo4cendE:
	.zero		1
	.type		_ZN40_INTERNAL_f86ef15d_4_k_cu_ea2465e3_306734cuda3std6ranges3__45__cpo4swapE,@object
	.size		_ZN40_INTERNAL_f86ef15d_4_k_cu_ea2465e3_306734cuda3std6ranges3__45__cpo4swapE,(.L_11 - _ZN40_INTERNAL_f86ef15d_4_k_cu_ea2465e3_306734cuda3std6ranges3__45__cpo4swapE)
_ZN40_INTERNAL_f86ef15d_4_k_cu_ea2465e3_306734cuda3std6ranges3__45__cpo4swapE:
	.zero		1
.L_11:


//--------------------- .nv.constant0._ZN7cutlass13device_kernelINS_4gemm6kernel13GemmUniversalIN4cute5tupleIJiiiiEEENS1_10collective13CollectiveMmaINS1_35MainloopSm100TmaUmmaWarpSpecializedILi7ELi2ELi2ENS5_IJNS4_1CILi1EEESB_SB_EEEEENS5_IJNSA_ILi128EEENSA_ILi256EEENSA_ILi64EEEEEENS_12float_e4m3_tENS5_IJlSB_lEEESI_SJ_NS4_8TiledMMAINS4_8MMA_AtomIJNS4_10MMA_TraitsINS4_19SM100_MMA_F8F6F4_SSEJSI_SI_fSE_SF_NS4_17integral_constantINS4_4UMMA5MajorELSQ_0EEESR_NSO_INSP_7ScaleInELSS_0EEEST_EEEEEENS4_6LayoutISC_NS5_IJNSA_ILi0EEESX_SX_EEEEENS5_IJNS4_10UnderscoreES10_S10_EEEEENS4_13SM90_TMA_LOADENS4_14ComposedLayoutINS4_7SwizzleILi2ELi4ELi3EEENS4_18smem_ptr_flag_bitsILi8EEENSW_INS5_IJNSA_ILi8EEESG_EEENS5_IJSG_SB_EEEEEEEvNS4_8identityES13_S1D_vS1E_EENS_8epilogue10collective18CollectiveEpilogueINS1G_23Sm100TmaWarpSpecializedILi4ELi2ELi64ELb0ELb0EEEJSH_NS5_IJNSW_ISE_SB_EENSW_ISG_SB_EEEEESI_SJ_SI_SJ_NS1G_6fusion15FusionCallbacksIS1K_NS1O_17LinearCombinationISI_fSI_fLNS_15FloatRoundStyleE2EEESH_S1N_JEEENS4_5SM1004TMEM4LOAD26SM100_TMEM_LOAD_32dp32b64xES13_S1D_NS4_39AutoVectorizingCopyWithAssumedAlignmentILi128EEENS4_14SM90_TMA_STOREES1D_S1Z_S1Z_EEEvvEEEEvNT_6ParamsE --------------------------
	.section	.nv.constant0._ZN7cutlass13device_kernelINS_4gemm6kernel13GemmUniversalIN4cute5tupleIJiiiiEEENS1_10collective13CollectiveMmaINS1_35MainloopSm100TmaUmmaWarpSpecializedILi7ELi2ELi2ENS5_IJNS4_1CILi1EEESB_SB_EEEEENS5_IJNSA_ILi128EEENSA_ILi256EEENSA_ILi64EEEEEENS_12float_e4m3_tENS5_IJlSB_lEEESI_SJ_NS4_8TiledMMAINS4_8MMA_AtomIJNS4_10MMA_TraitsINS4_19SM100_MMA_F8F6F4_SSEJSI_SI_fSE_SF_NS4_17integral_constantINS4_4UMMA5MajorELSQ_0EEESR_NSO_INSP_7ScaleInELSS_0EEEST_EEEEEENS4_6LayoutISC_NS5_IJNSA_ILi0EEESX_SX_EEEEENS5_IJNS4_10UnderscoreES10_S10_EEEEENS4_13SM90_TMA_LOADENS4_14ComposedLayoutINS4_7SwizzleILi2ELi4ELi3EEENS4_18smem_ptr_flag_bitsILi8EEENSW_INS5_IJNSA_ILi8EEESG_EEENS5_IJSG_SB_EEEEEEEvNS4_8identityES13_S1D_vS1E_EENS_8epilogue10collective18CollectiveEpilogueINS1G_23Sm100TmaWarpSpecializedILi4ELi2ELi64ELb0ELb0EEEJSH_NS5_IJNSW_ISE_SB_EENSW_ISG_SB_EEEEESI_SJ_SI_SJ_NS1G_6fusion15FusionCallbacksIS1K_NS1O_17LinearCombinationISI_fSI_fLNS_15FloatRoundStyleE2EEESH_S1N_JEEENS4_5SM1004TMEM4LOAD26SM100_TMEM_LOAD_32dp32b64xES13_S1D_NS4_39AutoVectorizingCopyWithAssumedAlignmentILi128EEENS4_14SM90_TMA_STOREES1D_S1Z_S1Z_EEEvvEEEEvNT_6ParamsE,"a",@progbits
	.sectionflags	@""
	.align	4
.nv.constant0._ZN7cutlass13device_kernelINS_4gemm6kernel13GemmUniversalIN4cute5tupleIJiiiiEEENS1_10collective13CollectiveMmaINS1_35MainloopSm100TmaUmmaWarpSpecializedILi7ELi2ELi2ENS5_IJNS4_1CILi1EEESB_SB_EEEEENS5_IJNSA_ILi128EEENSA_ILi256EEENSA_ILi64EEEEEENS_12float_e4m3_tENS5_IJlSB_lEEESI_SJ_NS4_8TiledMMAINS4_8MMA_AtomIJNS4_10MMA_TraitsINS4_19SM100_MMA_F8F6F4_SSEJSI_SI_fSE_SF_NS4_17integral_constantINS4_4UMMA5MajorELSQ_0EEESR_NSO_INSP_7ScaleInELSS_0EEEST_EEEEEENS4_6LayoutISC_NS5_IJNSA_ILi0EEESX_SX_EEEEENS5_IJNS4_10UnderscoreES10_S10_EEEEENS4_13SM90_TMA_LOADENS4_14ComposedLayoutINS4_7SwizzleILi2ELi4ELi3EEENS4_18smem_ptr_flag_bitsILi8EEENSW_INS5_IJNSA_ILi8EEESG_EEENS5_IJSG_SB_EEEEEEEvNS4_8identityES13_S1D_vS1E_EENS_8epilogue10collective18CollectiveEpilogueINS1G_23Sm100TmaWarpSpecializedILi4ELi2ELi64ELb0ELb0EEEJSH_NS5_IJNSW_ISE_SB_EENSW_ISG_SB_EEEEESI_SJ_SI_SJ_NS1G_6fusion15FusionCallbacksIS1K_NS1O_17LinearCombinationISI_fSI_fLNS_15FloatRoundStyleE2EEESH_S1N_JEEENS4_5SM1004TMEM4LOAD26SM100_TMEM_LOAD_32dp32b64xES13_S1D_NS4_39AutoVectorizingCopyWithAssumedAlignmentILi128EEENS4_14SM90_TMA_STOREES1D_S1Z_S1Z_EEEvvEEEEvNT_6ParamsE:
	.zero		2944


//--------------------- SYMBOLS --------------------------

	.type		.nv.reservedSmem.offset0,@object
	.size		.nv.reservedSmem.offset0,0x4
	.type		.nv.reservedSmem.cap,@object
	.size		.nv.reservedSmem.cap,0x4
	.type		__assertfail,@function
